//
// Generated by NVIDIA NVVM Compiler
//
// Compiler Build ID: CL-36424714
// Cuda compilation tools, release 13.0, V13.0.88
// Based on NVVM 20.0.0
//

.version 9.0
.target sm_100
.address_size 64

	// .globl	_Z17Initialize_kernelPdS_P10GridDomaini
// _ZZ10Dot_kernelPdS_S_P10GridDomainiE4sums has been demoted

.visible .entry _Z17Initialize_kernelPdS_P10GridDomaini(
	.param .u64 .ptr .align 1 _Z17Initialize_kernelPdS_P10GridDomaini_param_0,
	.param .u64 .ptr .align 1 _Z17Initialize_kernelPdS_P10GridDomaini_param_1,
	.param .u64 .ptr .align 1 _Z17Initialize_kernelPdS_P10GridDomaini_param_2,
	.param .u32 _Z17Initialize_kernelPdS_P10GridDomaini_param_3
)
{
	.reg .pred 	%p<21>;
	.reg .b32 	%r<91>;
	.reg .b32 	%f<11>;
	.reg .b64 	%rd<13>;
	.reg .b64 	%fd<188>;

	ld.param.u64 	%rd4, [_Z17Initialize_kernelPdS_P10GridDomaini_param_2];
	ld.param.u32 	%r19, [_Z17Initialize_kernelPdS_P10GridDomaini_param_3];
	cvta.to.global.u64 	%rd1, %rd4;
	mov.u32 	%r20, %ctaid.x;
	mov.u32 	%r21, %ntid.x;
	mov.u32 	%r22, %tid.x;
	mad.lo.s32 	%r1, %r20, %r21, %r22;
	setp.ge.s32 	%p1, %r1, %r19;
	@%p1 bra 	$L__BB0_25;
	ld.global.u32 	%r23, [%rd1+48];
	div.s32 	%r24, %r1, %r23;
	mul.lo.s32 	%r25, %r24, %r23;
	sub.s32 	%r26, %r1, %r25;
	ld.global.u32 	%r27, [%rd1+32];
	add.s32 	%r2, %r27, %r26;
	ld.global.u32 	%r28, [%rd1+40];
	add.s32 	%r3, %r28, %r24;
	ld.global.f64 	%fd1, [%rd1+104];
	ld.global.f64 	%fd2, [%rd1+88];
	ld.global.f64 	%fd3, [%rd1];
	cvt.rn.f64.s32 	%fd48, %r2;
	fma.rn.f64 	%fd4, %fd2, %fd48, %fd3;
	ld.global.f64 	%fd5, [%rd1+96];
	ld.global.f64 	%fd6, [%rd1+16];
	cvt.rn.f64.s32 	%fd49, %r3;
	fma.rn.f64 	%fd7, %fd5, %fd49, %fd6;
	add.f64 	%fd50, %fd4, %fd7;
	add.f64 	%fd51, %fd50, 0d3FF0000000000000;
	fma.rn.f64 	%fd52, %fd51, %fd51, 0dBFF0000000000000;
	add.f64 	%fd8, %fd4, 0d4010000000000000;
	mul.f64 	%fd53, %fd8, 0d4010000000000000;
	add.f64 	%fd54, %fd50, %fd50;
	mul.f64 	%fd55, %fd50, %fd54;
	mov.f64 	%fd56, 0d3FF0000000000000;
	sub.f64 	%fd57, %fd56, %fd55;
	fma.rn.f64 	%fd9, %fd53, %fd57, %fd52;
	mul.f64 	%fd58, %fd50, %fd50;
	sub.f64 	%fd10, %fd56, %fd58;
	fma.rn.f64 	%fd59, %fd10, 0d3FF71547652B82FE, 0d4338000000000000;
	{
	.reg .b32 %temp; 
	mov.b64 	{%r4, %temp}, %fd59;
	}
	mov.f64 	%fd60, 0dC338000000000000;
	add.rn.f64 	%fd61, %fd59, %fd60;
	fma.rn.f64 	%fd62, %fd61, 0dBFE62E42FEFA39EF, %fd10;
	fma.rn.f64 	%fd63, %fd61, 0dBC7ABC9E3B39803F, %fd62;
	fma.rn.f64 	%fd64, %fd63, 0d3E5ADE1569CE2BDF, 0d3E928AF3FCA213EA;
	fma.rn.f64 	%fd65, %fd64, %fd63, 0d3EC71DEE62401315;
	fma.rn.f64 	%fd66, %fd65, %fd63, 0d3EFA01997C89EB71;
	fma.rn.f64 	%fd67, %fd66, %fd63, 0d3F2A01A014761F65;
	fma.rn.f64 	%fd68, %fd67, %fd63, 0d3F56C16C1852B7AF;
	fma.rn.f64 	%fd69, %fd68, %fd63, 0d3F81111111122322;
	fma.rn.f64 	%fd70, %fd69, %fd63, 0d3FA55555555502A1;
	fma.rn.f64 	%fd71, %fd70, %fd63, 0d3FC5555555555511;
	fma.rn.f64 	%fd72, %fd71, %fd63, 0d3FE000000000000B;
	fma.rn.f64 	%fd73, %fd72, %fd63, 0d3FF0000000000000;
	fma.rn.f64 	%fd74, %fd73, %fd63, 0d3FF0000000000000;
	{
	.reg .b32 %temp; 
	mov.b64 	{%r5, %temp}, %fd74;
	}
	{
	.reg .b32 %temp; 
	mov.b64 	{%temp, %r6}, %fd74;
	}
	shl.b32 	%r29, %r4, 20;
	add.s32 	%r30, %r29, %r6;
	mov.b64 	%fd179, {%r5, %r30};
	{
	.reg .b32 %temp; 
	mov.b64 	{%temp, %r31}, %fd10;
	}
	mov.b32 	%f6, %r31;
	abs.f32 	%f1, %f6;
	setp.lt.f32 	%p2, %f1, 0f4086232B;
	@%p2 bra 	$L__BB0_4;
	setp.lt.f64 	%p3, %fd10, 0d0000000000000000;
	add.f64 	%fd75, %fd10, 0d7FF0000000000000;
	selp.f64 	%fd179, 0d0000000000000000, %fd75, %p3;
	setp.geu.f32 	%p4, %f1, 0f40874800;
	@%p4 bra 	$L__BB0_4;
	shr.u32 	%r32, %r4, 31;
	add.s32 	%r33, %r4, %r32;
	shr.s32 	%r34, %r33, 1;
	shl.b32 	%r35, %r34, 20;
	add.s32 	%r36, %r6, %r35;
	mov.b64 	%fd76, {%r5, %r36};
	sub.s32 	%r37, %r4, %r34;
	shl.b32 	%r38, %r37, 20;
	add.s32 	%r39, %r38, 1072693248;
	mov.b32 	%r40, 0;
	mov.b64 	%fd77, {%r40, %r39};
	mul.f64 	%fd179, %fd77, %fd76;
$L__BB0_4:
	mul.f64 	%fd78, %fd9, %fd179;
	mul.f64 	%fd183, %fd1, %fd78;
	setp.ne.s32 	%p5, %r2, 0;
	@%p5 bra 	$L__BB0_9;
	add.f64 	%fd16, %fd3, %fd7;
	mul.f64 	%fd79, %fd16, %fd16;
	mov.f64 	%fd80, 0d3FF0000000000000;
	sub.f64 	%fd17, %fd80, %fd79;
	fma.rn.f64 	%fd81, %fd17, 0d3FF71547652B82FE, 0d4338000000000000;
	{
	.reg .b32 %temp; 
	mov.b64 	{%r7, %temp}, %fd81;
	}
	mov.f64 	%fd82, 0dC338000000000000;
	add.rn.f64 	%fd83, %fd81, %fd82;
	fma.rn.f64 	%fd84, %fd83, 0dBFE62E42FEFA39EF, %fd17;
	fma.rn.f64 	%fd85, %fd83, 0dBC7ABC9E3B39803F, %fd84;
	fma.rn.f64 	%fd86, %fd85, 0d3E5ADE1569CE2BDF, 0d3E928AF3FCA213EA;
	fma.rn.f64 	%fd87, %fd86, %fd85, 0d3EC71DEE62401315;
	fma.rn.f64 	%fd88, %fd87, %fd85, 0d3EFA01997C89EB71;
	fma.rn.f64 	%fd89, %fd88, %fd85, 0d3F2A01A014761F65;
	fma.rn.f64 	%fd90, %fd89, %fd85, 0d3F56C16C1852B7AF;
	fma.rn.f64 	%fd91, %fd90, %fd85, 0d3F81111111122322;
	fma.rn.f64 	%fd92, %fd91, %fd85, 0d3FA55555555502A1;
	fma.rn.f64 	%fd93, %fd92, %fd85, 0d3FC5555555555511;
	fma.rn.f64 	%fd94, %fd93, %fd85, 0d3FE000000000000B;
	fma.rn.f64 	%fd95, %fd94, %fd85, 0d3FF0000000000000;
	fma.rn.f64 	%fd96, %fd95, %fd85, 0d3FF0000000000000;
	{
	.reg .b32 %temp; 
	mov.b64 	{%r8, %temp}, %fd96;
	}
	{
	.reg .b32 %temp; 
	mov.b64 	{%temp, %r9}, %fd96;
	}
	shl.b32 	%r41, %r7, 20;
	add.s32 	%r42, %r41, %r9;
	mov.b64 	%fd180, {%r8, %r42};
	{
	.reg .b32 %temp; 
	mov.b64 	{%temp, %r43}, %fd17;
	}
	mov.b32 	%f7, %r43;
	abs.f32 	%f2, %f7;
	setp.lt.f32 	%p6, %f2, 0f4086232B;
	@%p6 bra 	$L__BB0_8;
	setp.lt.f64 	%p7, %fd17, 0d0000000000000000;
	add.f64 	%fd97, %fd17, 0d7FF0000000000000;
	selp.f64 	%fd180, 0d0000000000000000, %fd97, %p7;
	setp.geu.f32 	%p8, %f2, 0f40874800;
	@%p8 bra 	$L__BB0_8;
	shr.u32 	%r44, %r7, 31;
	add.s32 	%r45, %r7, %r44;
	shr.s32 	%r46, %r45, 1;
	shl.b32 	%r47, %r46, 20;
	add.s32 	%r48, %r9, %r47;
	mov.b64 	%fd98, {%r8, %r48};
	sub.s32 	%r49, %r7, %r46;
	shl.b32 	%r50, %r49, 20;
	add.s32 	%r51, %r50, 1072693248;
	mov.b32 	%r52, 0;
	mov.b64 	%fd99, {%r52, %r51};
	mul.f64 	%fd180, %fd99, %fd98;
$L__BB0_8:
	mul.f64 	%fd100, %fd16, 0d4018000000000000;
	mul.f64 	%fd101, %fd100, %fd180;
	add.f64 	%fd102, %fd5, %fd5;
	fma.rn.f64 	%fd183, %fd102, %fd101, %fd183;
$L__BB0_9:
	ld.global.u32 	%r53, [%rd1+76];
	setp.ne.s32 	%p9, %r2, %r53;
	@%p9 bra 	$L__BB0_14;
	ld.global.f64 	%fd103, [%rd1+8];
	add.f64 	%fd24, %fd103, %fd7;
	mul.f64 	%fd104, %fd24, %fd24;
	mov.f64 	%fd105, 0d3FF0000000000000;
	sub.f64 	%fd25, %fd105, %fd104;
	fma.rn.f64 	%fd106, %fd25, 0d3FF71547652B82FE, 0d4338000000000000;
	{
	.reg .b32 %temp; 
	mov.b64 	{%r10, %temp}, %fd106;
	}
	mov.f64 	%fd107, 0dC338000000000000;
	add.rn.f64 	%fd108, %fd106, %fd107;
	fma.rn.f64 	%fd109, %fd108, 0dBFE62E42FEFA39EF, %fd25;
	fma.rn.f64 	%fd110, %fd108, 0dBC7ABC9E3B39803F, %fd109;
	fma.rn.f64 	%fd111, %fd110, 0d3E5ADE1569CE2BDF, 0d3E928AF3FCA213EA;
	fma.rn.f64 	%fd112, %fd111, %fd110, 0d3EC71DEE62401315;
	fma.rn.f64 	%fd113, %fd112, %fd110, 0d3EFA01997C89EB71;
	fma.rn.f64 	%fd114, %fd113, %fd110, 0d3F2A01A014761F65;
	fma.rn.f64 	%fd115, %fd114, %fd110, 0d3F56C16C1852B7AF;
	fma.rn.f64 	%fd116, %fd115, %fd110, 0d3F81111111122322;
	fma.rn.f64 	%fd117, %fd116, %fd110, 0d3FA55555555502A1;
	fma.rn.f64 	%fd118, %fd117, %fd110, 0d3FC5555555555511;
	fma.rn.f64 	%fd119, %fd118, %fd110, 0d3FE000000000000B;
	fma.rn.f64 	%fd120, %fd119, %fd110, 0d3FF0000000000000;
	fma.rn.f64 	%fd121, %fd120, %fd110, 0d3FF0000000000000;
	{
	.reg .b32 %temp; 
	mov.b64 	{%r11, %temp}, %fd121;
	}
	{
	.reg .b32 %temp; 
	mov.b64 	{%temp, %r12}, %fd121;
	}
	shl.b32 	%r54, %r10, 20;
	add.s32 	%r55, %r54, %r12;
	mov.b64 	%fd182, {%r11, %r55};
	{
	.reg .b32 %temp; 
	mov.b64 	{%temp, %r56}, %fd25;
	}
	mov.b32 	%f8, %r56;
	abs.f32 	%f3, %f8;
	setp.lt.f32 	%p10, %f3, 0f4086232B;
	@%p10 bra 	$L__BB0_13;
	setp.lt.f64 	%p11, %fd25, 0d0000000000000000;
	add.f64 	%fd122, %fd25, 0d7FF0000000000000;
	selp.f64 	%fd182, 0d0000000000000000, %fd122, %p11;
	setp.geu.f32 	%p12, %f3, 0f40874800;
	@%p12 bra 	$L__BB0_13;
	shr.u32 	%r57, %r10, 31;
	add.s32 	%r58, %r10, %r57;
	shr.s32 	%r59, %r58, 1;
	shl.b32 	%r60, %r59, 20;
	add.s32 	%r61, %r12, %r60;
	mov.b64 	%fd123, {%r11, %r61};
	sub.s32 	%r62, %r10, %r59;
	shl.b32 	%r63, %r62, 20;
	add.s32 	%r64, %r63, 1072693248;
	mov.b32 	%r65, 0;
	mov.b64 	%fd124, {%r65, %r64};
	mul.f64 	%fd182, %fd124, %fd123;
$L__BB0_13:
	mul.f64 	%fd125, %fd24, 0dC028000000000000;
	mul.f64 	%fd126, %fd125, %fd182;
	add.f64 	%fd127, %fd5, %fd5;
	fma.rn.f64 	%fd183, %fd127, %fd126, %fd183;
$L__BB0_14:
	setp.ne.s32 	%p13, %r3, 1;
	@%p13 bra 	$L__BB0_19;
	ld.global.f64 	%fd32, [%rd1+112];
	add.f64 	%fd128, %fd4, %fd6;
	mul.f64 	%fd129, %fd128, %fd128;
	mov.f64 	%fd130, 0d3FF0000000000000;
	sub.f64 	%fd33, %fd130, %fd129;
	fma.rn.f64 	%fd131, %fd33, 0d3FF71547652B82FE, 0d4338000000000000;
	{
	.reg .b32 %temp; 
	mov.b64 	{%r13, %temp}, %fd131;
	}
	mov.f64 	%fd132, 0dC338000000000000;
	add.rn.f64 	%fd133, %fd131, %fd132;
	fma.rn.f64 	%fd134, %fd133, 0dBFE62E42FEFA39EF, %fd33;
	fma.rn.f64 	%fd135, %fd133, 0dBC7ABC9E3B39803F, %fd134;
	fma.rn.f64 	%fd136, %fd135, 0d3E5ADE1569CE2BDF, 0d3E928AF3FCA213EA;
	fma.rn.f64 	%fd137, %fd136, %fd135, 0d3EC71DEE62401315;
	fma.rn.f64 	%fd138, %fd137, %fd135, 0d3EFA01997C89EB71;
	fma.rn.f64 	%fd139, %fd138, %fd135, 0d3F2A01A014761F65;
	fma.rn.f64 	%fd140, %fd139, %fd135, 0d3F56C16C1852B7AF;
	fma.rn.f64 	%fd141, %fd140, %fd135, 0d3F81111111122322;
	fma.rn.f64 	%fd142, %fd141, %fd135, 0d3FA55555555502A1;
	fma.rn.f64 	%fd143, %fd142, %fd135, 0d3FC5555555555511;
	fma.rn.f64 	%fd144, %fd143, %fd135, 0d3FE000000000000B;
	fma.rn.f64 	%fd145, %fd144, %fd135, 0d3FF0000000000000;
	fma.rn.f64 	%fd146, %fd145, %fd135, 0d3FF0000000000000;
	{
	.reg .b32 %temp; 
	mov.b64 	{%r14, %temp}, %fd146;
	}
	{
	.reg .b32 %temp; 
	mov.b64 	{%temp, %r15}, %fd146;
	}
	shl.b32 	%r66, %r13, 20;
	add.s32 	%r67, %r66, %r15;
	mov.b64 	%fd184, {%r14, %r67};
	{
	.reg .b32 %temp; 
	mov.b64 	{%temp, %r68}, %fd33;
	}
	mov.b32 	%f9, %r68;
	abs.f32 	%f4, %f9;
	setp.lt.f32 	%p14, %f4, 0f4086232B;
	@%p14 bra 	$L__BB0_18;
	setp.lt.f64 	%p15, %fd33, 0d0000000000000000;
	add.f64 	%fd147, %fd33, 0d7FF0000000000000;
	selp.f64 	%fd184, 0d0000000000000000, %fd147, %p15;
	setp.geu.f32 	%p16, %f4, 0f40874800;
	@%p16 bra 	$L__BB0_18;
	shr.u32 	%r69, %r13, 31;
	add.s32 	%r70, %r13, %r69;
	shr.s32 	%r71, %r70, 1;
	shl.b32 	%r72, %r71, 20;
	add.s32 	%r73, %r15, %r72;
	mov.b64 	%fd148, {%r14, %r73};
	sub.s32 	%r74, %r13, %r71;
	shl.b32 	%r75, %r74, 20;
	add.s32 	%r76, %r75, 1072693248;
	mov.b32 	%r77, 0;
	mov.b64 	%fd149, {%r77, %r76};
	mul.f64 	%fd184, %fd149, %fd148;
$L__BB0_18:
	mul.f64 	%fd150, %fd32, %fd8;
	fma.rn.f64 	%fd183, %fd150, %fd184, %fd183;
$L__BB0_19:
	ld.global.u32 	%r78, [%rd1+80];
	setp.ne.s32 	%p17, %r3, %r78;
	@%p17 bra 	$L__BB0_24;
	ld.global.f64 	%fd151, [%rd1+24];
	add.f64 	%fd152, %fd8, %fd8;
	add.f64 	%fd153, %fd4, %fd151;
	mul.f64 	%fd40, %fd153, %fd152;
	mul.f64 	%fd154, %fd153, %fd153;
	mov.f64 	%fd155, 0d3FF0000000000000;
	sub.f64 	%fd41, %fd155, %fd154;
	fma.rn.f64 	%fd156, %fd41, 0d3FF71547652B82FE, 0d4338000000000000;
	{
	.reg .b32 %temp; 
	mov.b64 	{%r16, %temp}, %fd156;
	}
	mov.f64 	%fd157, 0dC338000000000000;
	add.rn.f64 	%fd158, %fd156, %fd157;
	fma.rn.f64 	%fd159, %fd158, 0dBFE62E42FEFA39EF, %fd41;
	fma.rn.f64 	%fd160, %fd158, 0dBC7ABC9E3B39803F, %fd159;
	fma.rn.f64 	%fd161, %fd160, 0d3E5ADE1569CE2BDF, 0d3E928AF3FCA213EA;
	fma.rn.f64 	%fd162, %fd161, %fd160, 0d3EC71DEE62401315;
	fma.rn.f64 	%fd163, %fd162, %fd160, 0d3EFA01997C89EB71;
	fma.rn.f64 	%fd164, %fd163, %fd160, 0d3F2A01A014761F65;
	fma.rn.f64 	%fd165, %fd164, %fd160, 0d3F56C16C1852B7AF;
	fma.rn.f64 	%fd166, %fd165, %fd160, 0d3F81111111122322;
	fma.rn.f64 	%fd167, %fd166, %fd160, 0d3FA55555555502A1;
	fma.rn.f64 	%fd168, %fd167, %fd160, 0d3FC5555555555511;
	fma.rn.f64 	%fd169, %fd168, %fd160, 0d3FE000000000000B;
	fma.rn.f64 	%fd170, %fd169, %fd160, 0d3FF0000000000000;
	fma.rn.f64 	%fd171, %fd170, %fd160, 0d3FF0000000000000;
	{
	.reg .b32 %temp; 
	mov.b64 	{%r17, %temp}, %fd171;
	}
	{
	.reg .b32 %temp; 
	mov.b64 	{%temp, %r18}, %fd171;
	}
	shl.b32 	%r79, %r16, 20;
	add.s32 	%r80, %r79, %r18;
	mov.b64 	%fd186, {%r17, %r80};
	{
	.reg .b32 %temp; 
	mov.b64 	{%temp, %r81}, %fd41;
	}
	mov.b32 	%f10, %r81;
	abs.f32 	%f5, %f10;
	setp.lt.f32 	%p18, %f5, 0f4086232B;
	@%p18 bra 	$L__BB0_23;
	setp.lt.f64 	%p19, %fd41, 0d0000000000000000;
	add.f64 	%fd172, %fd41, 0d7FF0000000000000;
	selp.f64 	%fd186, 0d0000000000000000, %fd172, %p19;
	setp.geu.f32 	%p20, %f5, 0f40874800;
	@%p20 bra 	$L__BB0_23;
	shr.u32 	%r82, %r16, 31;
	add.s32 	%r83, %r16, %r82;
	shr.s32 	%r84, %r83, 1;
	shl.b32 	%r85, %r84, 20;
	add.s32 	%r86, %r18, %r85;
	mov.b64 	%fd173, {%r17, %r86};
	sub.s32 	%r87, %r16, %r84;
	shl.b32 	%r88, %r87, 20;
	add.s32 	%r89, %r88, 1072693248;
	mov.b32 	%r90, 0;
	mov.b64 	%fd174, {%r90, %r89};
	mul.f64 	%fd186, %fd174, %fd173;
$L__BB0_23:
	mul.f64 	%fd175, %fd40, %fd186;
	add.f64 	%fd176, %fd2, %fd2;
	mul.f64 	%fd177, %fd176, %fd175;
	sub.f64 	%fd183, %fd183, %fd177;
$L__BB0_24:
	ld.param.u64 	%rd12, [_Z17Initialize_kernelPdS_P10GridDomaini_param_1];
	ld.param.u64 	%rd11, [_Z17Initialize_kernelPdS_P10GridDomaini_param_0];
	neg.f64 	%fd178, %fd183;
	cvta.to.global.u64 	%rd5, %rd12;
	mul.wide.s32 	%rd6, %r1, 8;
	add.s64 	%rd7, %rd5, %rd6;
	st.global.f64 	[%rd7], %fd178;
	cvta.to.global.u64 	%rd8, %rd11;
	add.s64 	%rd9, %rd8, %rd6;
	mov.b64 	%rd10, 0;
	st.global.u64 	[%rd9], %rd10;
$L__BB0_25:
	ret;

}
	// .globl	_Z17A_operator_kernelPdS_P10GridDomaini
.visible .entry _Z17A_operator_kernelPdS_P10GridDomaini(
	.param .u64 .ptr .align 1 _Z17A_operator_kernelPdS_P10GridDomaini_param_0,
	.param .u64 .ptr .align 1 _Z17A_operator_kernelPdS_P10GridDomaini_param_1,
	.param .u64 .ptr .align 1 _Z17A_operator_kernelPdS_P10GridDomaini_param_2,
	.param .u32 _Z17A_operator_kernelPdS_P10GridDomaini_param_3
)
{
	.reg .pred 	%p<100>;
	.reg .b32 	%r<312>;
	.reg .b64 	%rd<22>;
	.reg .b64 	%fd<62>;

	ld.param.u64 	%rd4, [_Z17A_operator_kernelPdS_P10GridDomaini_param_1];
	ld.param.u64 	%rd5, [_Z17A_operator_kernelPdS_P10GridDomaini_param_2];
	ld.param.u32 	%r85, [_Z17A_operator_kernelPdS_P10GridDomaini_param_3];
	cvta.to.global.u64 	%rd1, %rd4;
	cvta.to.global.u64 	%rd2, %rd5;
	mov.u32 	%r86, %ctaid.x;
	mov.u32 	%r87, %ntid.x;
	mov.u32 	%r88, %tid.x;
	mad.lo.s32 	%r1, %r86, %r87, %r88;
	setp.ge.s32 	%p1, %r1, %r85;
	@%p1 bra 	$L__BB1_145;
	ld.global.u32 	%r2, [%rd2+48];
	div.s32 	%r6, %r1, %r2;
	mul.lo.s32 	%r311, %r6, %r2;
	sub.s32 	%r3, %r1, %r311;
	ld.global.u32 	%r4, [%rd2+32];
	add.s32 	%r5, %r4, %r3;
	ld.global.u32 	%r7, [%rd2+40];
	add.s32 	%r8, %r7, %r6;
	ld.global.f64 	%fd21, [%rd2+104];
	ld.global.f64 	%fd1, [%rd2+88];
	ld.global.f64 	%fd2, [%rd2];
	cvt.rn.f64.s32 	%fd22, %r5;
	fma.rn.f64 	%fd3, %fd1, %fd22, %fd2;
	ld.global.f64 	%fd23, [%rd2+96];
	ld.global.f64 	%fd24, [%rd2+16];
	cvt.rn.f64.s32 	%fd25, %r8;
	fma.rn.f64 	%fd26, %fd23, %fd25, %fd24;
	add.f64 	%fd27, %fd3, %fd26;
	mul.f64 	%fd28, %fd27, %fd27;
	mul.f64 	%fd4, %fd21, %fd28;
	setp.gt.s32 	%p2, %r5, -1;
	@%p2 bra 	$L__BB1_3;
	mul.lo.s32 	%r305, %r6, %r2;
	bra.uni 	$L__BB1_21;
$L__BB1_3:
	ld.global.u32 	%r90, [%rd2+76];
	setp.le.s32 	%p3, %r5, %r90;
	@%p3 bra 	$L__BB1_5;
	mad.lo.s32 	%r120, %r6, %r2, %r2;
	add.s32 	%r305, %r120, -1;
	bra.uni 	$L__BB1_21;
$L__BB1_5:
	setp.gt.s32 	%p4, %r8, 0;
	@%p4 bra 	$L__BB1_7;
	sub.s32 	%r118, %r8, %r7;
	mad.lo.s32 	%r119, %r2, %r118, %r2;
	add.s32 	%r305, %r3, %r119;
	bra.uni 	$L__BB1_21;
$L__BB1_7:
	ld.global.u32 	%r91, [%rd2+80];
	setp.le.s32 	%p5, %r8, %r91;
	@%p5 bra 	$L__BB1_9;
	add.s32 	%r117, %r6, -1;
	mad.lo.s32 	%r305, %r117, %r2, %r3;
	bra.uni 	$L__BB1_21;
$L__BB1_9:
	setp.lt.s32 	%p6, %r3, 0;
	@%p6 bra 	$L__BB1_13;
	ld.global.u32 	%r92, [%rd2+36];
	setp.ge.s32 	%p7, %r5, %r92;
	setp.lt.s32 	%p8, %r6, 0;
	or.pred  	%p9, %p7, %p8;
	@%p9 bra 	$L__BB1_13;
	ld.global.u32 	%r93, [%rd2+44];
	setp.ge.s32 	%p10, %r8, %r93;
	@%p10 bra 	$L__BB1_13;
	mad.lo.s32 	%r305, %r6, %r2, %r3;
	bra.uni 	$L__BB1_21;
$L__BB1_13:
	setp.ne.s32 	%p11, %r6, -1;
	@%p11 bra 	$L__BB1_15;
	ld.global.u32 	%r115, [%rd2+56];
	add.s32 	%r116, %r115, %r5;
	sub.s32 	%r305, %r116, %r4;
	bra.uni 	$L__BB1_21;
$L__BB1_15:
	setp.ne.s32 	%p12, %r3, -1;
	@%p12 bra 	$L__BB1_17;
	ld.global.v2.u32 	{%r111, %r112}, [%rd2+56];
	add.s32 	%r113, %r111, %r8;
	sub.s32 	%r114, %r113, %r7;
	add.s32 	%r305, %r114, %r112;
	bra.uni 	$L__BB1_21;
$L__BB1_17:
	ld.global.u32 	%r94, [%rd2+36];
	setp.ne.s32 	%p13, %r5, %r94;
	@%p13 bra 	$L__BB1_19;
	ld.global.v2.u32 	{%r105, %r106}, [%rd2+56];
	add.s32 	%r107, %r105, %r8;
	sub.s32 	%r108, %r107, %r7;
	add.s32 	%r109, %r108, %r106;
	ld.global.u32 	%r110, [%rd2+64];
	add.s32 	%r305, %r109, %r110;
	bra.uni 	$L__BB1_21;
$L__BB1_19:
	ld.global.u32 	%r96, [%rd2+44];
	setp.ne.s32 	%p14, %r5, %r96;
	mov.b32 	%r305, 0;
	@%p14 bra 	$L__BB1_21;
	ld.global.v2.u32 	{%r97, %r98}, [%rd2+56];
	add.s32 	%r99, %r97, %r5;
	sub.s32 	%r100, %r99, %r4;
	add.s32 	%r101, %r100, %r98;
	ld.global.v2.u32 	{%r102, %r103}, [%rd2+64];
	add.s32 	%r104, %r101, %r102;
	add.s32 	%r305, %r104, %r103;
$L__BB1_21:
	mul.wide.s32 	%rd6, %r305, 8;
	add.s64 	%rd7, %rd1, %rd6;
	ld.global.f64 	%fd30, [%rd7];
	mul.f64 	%fd5, %fd4, %fd30;
	ld.global.f64 	%fd31, [%rd2+112];
	add.f64 	%fd32, %fd3, 0d4010000000000000;
	mul.f64 	%fd6, %fd31, %fd32;
	ld.global.u32 	%r19, [%rd2+80];
	setp.eq.s32 	%p15, %r8, %r19;
	add.f64 	%fd33, %fd6, %fd6;
	selp.f64 	%fd7, %fd33, %fd6, %p15;
	setp.lt.s32 	%p16, %r5, 1;
	mov.f64 	%fd60, 0d0000000000000000;
	@%p16 bra 	$L__BB1_23;
	ld.global.f64 	%fd34, [%rd2+120];
	cvt.rn.f64.u32 	%fd35, %r5;
	fma.rn.f64 	%fd36, %fd1, %fd35, %fd2;
	fma.rn.f64 	%fd37, %fd1, 0dBFE0000000000000, %fd36;
	add.f64 	%fd38, %fd37, 0d4010000000000000;
	mul.f64 	%fd60, %fd34, %fd38;
$L__BB1_23:
	ld.global.u32 	%r20, [%rd2+76];
	setp.eq.s32 	%p17, %r5, %r20;
	add.f64 	%fd40, %fd60, %fd60;
	selp.f64 	%fd10, %fd40, %fd60, %p17;
	setp.ge.s32 	%p18, %r5, %r20;
	mov.f64 	%fd61, 0d0000000000000000;
	@%p18 bra 	$L__BB1_25;
	add.s32 	%r121, %r5, 1;
	ld.global.f64 	%fd41, [%rd2+120];
	cvt.rn.f64.s32 	%fd42, %r121;
	fma.rn.f64 	%fd43, %fd1, %fd42, %fd2;
	fma.rn.f64 	%fd44, %fd1, 0dBFE0000000000000, %fd43;
	add.f64 	%fd45, %fd44, 0d4010000000000000;
	mul.f64 	%fd61, %fd41, %fd45;
$L__BB1_25:
	setp.gt.s32 	%p19, %r5, -1;
	setp.eq.s32 	%p20, %r5, 0;
	add.f64 	%fd46, %fd61, %fd61;
	selp.f64 	%fd13, %fd46, %fd61, %p20;
	setp.lt.s32 	%p21, %r8, %r19;
	selp.f64 	%fd14, %fd6, 0d0000000000000000, %p21;
	add.f64 	%fd47, %fd7, %fd10;
	add.f64 	%fd15, %fd47, %fd13;
	@%p19 bra 	$L__BB1_27;
	mul.lo.s32 	%r306, %r6, %r2;
	bra.uni 	$L__BB1_45;
$L__BB1_27:
	setp.le.s32 	%p22, %r5, %r20;
	@%p22 bra 	$L__BB1_29;
	mad.lo.s32 	%r150, %r6, %r2, %r2;
	add.s32 	%r306, %r150, -1;
	bra.uni 	$L__BB1_45;
$L__BB1_29:
	setp.gt.s32 	%p23, %r8, 0;
	@%p23 bra 	$L__BB1_31;
	sub.s32 	%r148, %r8, %r7;
	mad.lo.s32 	%r149, %r2, %r148, %r2;
	add.s32 	%r306, %r3, %r149;
	bra.uni 	$L__BB1_45;
$L__BB1_31:
	setp.le.s32 	%p24, %r8, %r19;
	@%p24 bra 	$L__BB1_33;
	add.s32 	%r147, %r6, -1;
	mad.lo.s32 	%r306, %r147, %r2, %r3;
	bra.uni 	$L__BB1_45;
$L__BB1_33:
	setp.lt.s32 	%p25, %r3, 0;
	@%p25 bra 	$L__BB1_37;
	ld.global.u32 	%r122, [%rd2+36];
	setp.ge.s32 	%p26, %r5, %r122;
	setp.lt.s32 	%p27, %r6, 0;
	or.pred  	%p28, %p26, %p27;
	@%p28 bra 	$L__BB1_37;
	ld.global.u32 	%r123, [%rd2+44];
	setp.ge.s32 	%p29, %r8, %r123;
	@%p29 bra 	$L__BB1_37;
	mad.lo.s32 	%r306, %r6, %r2, %r3;
	bra.uni 	$L__BB1_45;
$L__BB1_37:
	setp.ne.s32 	%p30, %r6, -1;
	@%p30 bra 	$L__BB1_39;
	ld.global.u32 	%r145, [%rd2+56];
	add.s32 	%r146, %r145, %r5;
	sub.s32 	%r306, %r146, %r4;
	bra.uni 	$L__BB1_45;
$L__BB1_39:
	setp.ne.s32 	%p31, %r3, -1;
	@%p31 bra 	$L__BB1_41;
	ld.global.v2.u32 	{%r141, %r142}, [%rd2+56];
	add.s32 	%r143, %r141, %r8;
	sub.s32 	%r144, %r143, %r7;
	add.s32 	%r306, %r144, %r142;
	bra.uni 	$L__BB1_45;
$L__BB1_41:
	ld.global.u32 	%r124, [%rd2+36];
	setp.ne.s32 	%p32, %r5, %r124;
	@%p32 bra 	$L__BB1_43;
	ld.global.v2.u32 	{%r135, %r136}, [%rd2+56];
	add.s32 	%r137, %r135, %r8;
	sub.s32 	%r138, %r137, %r7;
	add.s32 	%r139, %r138, %r136;
	ld.global.u32 	%r140, [%rd2+64];
	add.s32 	%r306, %r139, %r140;
	bra.uni 	$L__BB1_45;
$L__BB1_43:
	ld.global.u32 	%r126, [%rd2+44];
	setp.ne.s32 	%p33, %r5, %r126;
	mov.b32 	%r306, 0;
	@%p33 bra 	$L__BB1_45;
	ld.global.v2.u32 	{%r127, %r128}, [%rd2+56];
	add.s32 	%r129, %r127, %r5;
	sub.s32 	%r130, %r129, %r4;
	add.s32 	%r131, %r130, %r128;
	ld.global.v2.u32 	{%r132, %r133}, [%rd2+64];
	add.s32 	%r134, %r131, %r132;
	add.s32 	%r306, %r134, %r133;
$L__BB1_45:
	setp.gt.s32 	%p34, %r5, -1;
	mul.wide.s32 	%rd8, %r306, 8;
	add.s64 	%rd9, %rd1, %rd8;
	ld.global.f64 	%fd48, [%rd9];
	add.f64 	%fd49, %fd15, %fd14;
	mul.f64 	%fd16, %fd49, %fd48;
	add.s32 	%r31, %r8, -1;
	@%p34 bra 	$L__BB1_47;
	sub.s32 	%r181, %r31, %r7;
	mul.lo.s32 	%r307, %r181, %r2;
	bra.uni 	$L__BB1_65;
$L__BB1_47:
	setp.le.s32 	%p35, %r5, %r20;
	@%p35 bra 	$L__BB1_49;
	sub.s32 	%r179, %r31, %r7;
	mad.lo.s32 	%r180, %r179, %r2, %r2;
	add.s32 	%r307, %r180, -1;
	bra.uni 	$L__BB1_65;
$L__BB1_49:
	setp.gt.s32 	%p36, %r8, 1;
	@%p36 bra 	$L__BB1_51;
	mad.lo.s32 	%r307, %r6, %r2, %r3;
	bra.uni 	$L__BB1_65;
$L__BB1_51:
	setp.le.s32 	%p37, %r31, %r19;
	@%p37 bra 	$L__BB1_53;
	not.b32 	%r177, %r7;
	add.s32 	%r178, %r31, %r177;
	mad.lo.s32 	%r307, %r178, %r2, %r3;
	bra.uni 	$L__BB1_65;
$L__BB1_53:
	setp.lt.s32 	%p38, %r3, 0;
	@%p38 bra 	$L__BB1_57;
	ld.global.u32 	%r151, [%rd2+36];
	setp.ge.s32 	%p39, %r5, %r151;
	setp.lt.s32 	%p40, %r6, 1;
	or.pred  	%p41, %p39, %p40;
	@%p41 bra 	$L__BB1_57;
	ld.global.u32 	%r152, [%rd2+44];
	setp.gt.s32 	%p42, %r8, %r152;
	@%p42 bra 	$L__BB1_57;
	sub.s32 	%r153, %r31, %r7;
	mad.lo.s32 	%r307, %r153, %r2, %r3;
	bra.uni 	$L__BB1_65;
$L__BB1_57:
	setp.ne.s32 	%p43, %r6, 0;
	@%p43 bra 	$L__BB1_59;
	ld.global.u32 	%r175, [%rd2+56];
	add.s32 	%r176, %r175, %r5;
	sub.s32 	%r307, %r176, %r4;
	bra.uni 	$L__BB1_65;
$L__BB1_59:
	setp.ne.s32 	%p44, %r3, -1;
	@%p44 bra 	$L__BB1_61;
	ld.global.v2.u32 	{%r171, %r172}, [%rd2+56];
	add.s32 	%r173, %r171, %r31;
	sub.s32 	%r174, %r173, %r7;
	add.s32 	%r307, %r174, %r172;
	bra.uni 	$L__BB1_65;
$L__BB1_61:
	ld.global.u32 	%r154, [%rd2+36];
	setp.ne.s32 	%p45, %r5, %r154;
	@%p45 bra 	$L__BB1_63;
	ld.global.v2.u32 	{%r165, %r166}, [%rd2+56];
	add.s32 	%r167, %r165, %r31;
	sub.s32 	%r168, %r167, %r7;
	add.s32 	%r169, %r168, %r166;
	ld.global.u32 	%r170, [%rd2+64];
	add.s32 	%r307, %r169, %r170;
	bra.uni 	$L__BB1_65;
$L__BB1_63:
	ld.global.u32 	%r156, [%rd2+44];
	setp.ne.s32 	%p46, %r5, %r156;
	mov.b32 	%r307, 0;
	@%p46 bra 	$L__BB1_65;
	ld.global.v2.u32 	{%r157, %r158}, [%rd2+56];
	add.s32 	%r159, %r157, %r5;
	sub.s32 	%r160, %r159, %r4;
	add.s32 	%r161, %r160, %r158;
	ld.global.v2.u32 	{%r162, %r163}, [%rd2+64];
	add.s32 	%r164, %r161, %r162;
	add.s32 	%r307, %r164, %r163;
$L__BB1_65:
	mul.wide.s32 	%rd10, %r307, 8;
	add.s64 	%rd11, %rd1, %rd10;
	ld.global.f64 	%fd50, [%rd11];
	setp.gt.s32 	%p47, %r8, 1;
	selp.f64 	%fd51, %fd7, 0d0000000000000000, %p47;
	mul.f64 	%fd52, %fd51, %fd50;
	sub.f64 	%fd17, %fd16, %fd52;
	add.s32 	%r42, %r5, -1;
	setp.gt.s32 	%p48, %r5, 0;
	@%p48 bra 	$L__BB1_67;
	mul.lo.s32 	%r308, %r6, %r2;
	bra.uni 	$L__BB1_85;
$L__BB1_67:
	setp.le.s32 	%p49, %r42, %r20;
	@%p49 bra 	$L__BB1_69;
	mad.lo.s32 	%r213, %r6, %r2, %r2;
	add.s32 	%r308, %r213, -1;
	bra.uni 	$L__BB1_85;
$L__BB1_69:
	setp.gt.s32 	%p50, %r8, 0;
	@%p50 bra 	$L__BB1_71;
	sub.s32 	%r210, %r8, %r7;
	mad.lo.s32 	%r211, %r2, %r210, %r2;
	sub.s32 	%r212, %r42, %r4;
	add.s32 	%r308, %r212, %r211;
	bra.uni 	$L__BB1_85;
$L__BB1_71:
	setp.le.s32 	%p51, %r8, %r19;
	@%p51 bra 	$L__BB1_73;
	add.s32 	%r208, %r6, -1;
	sub.s32 	%r209, %r42, %r4;
	mad.lo.s32 	%r308, %r208, %r2, %r209;
	bra.uni 	$L__BB1_85;
$L__BB1_73:
	setp.lt.s32 	%p52, %r3, 1;
	@%p52 bra 	$L__BB1_77;
	ld.global.u32 	%r182, [%rd2+36];
	setp.gt.s32 	%p53, %r5, %r182;
	setp.lt.s32 	%p54, %r6, 0;
	or.pred  	%p55, %p53, %p54;
	@%p55 bra 	$L__BB1_77;
	ld.global.u32 	%r183, [%rd2+44];
	setp.ge.s32 	%p56, %r8, %r183;
	@%p56 bra 	$L__BB1_77;
	sub.s32 	%r184, %r42, %r4;
	mad.lo.s32 	%r308, %r6, %r2, %r184;
	bra.uni 	$L__BB1_85;
$L__BB1_77:
	setp.ne.s32 	%p57, %r6, -1;
	@%p57 bra 	$L__BB1_79;
	ld.global.u32 	%r206, [%rd2+56];
	add.s32 	%r207, %r206, %r42;
	sub.s32 	%r308, %r207, %r4;
	bra.uni 	$L__BB1_85;
$L__BB1_79:
	setp.ne.s32 	%p58, %r3, 0;
	@%p58 bra 	$L__BB1_81;
	ld.global.v2.u32 	{%r202, %r203}, [%rd2+56];
	add.s32 	%r204, %r202, %r8;
	sub.s32 	%r205, %r204, %r7;
	add.s32 	%r308, %r205, %r203;
	bra.uni 	$L__BB1_85;
$L__BB1_81:
	ld.global.u32 	%r185, [%rd2+36];
	setp.ne.s32 	%p59, %r42, %r185;
	@%p59 bra 	$L__BB1_83;
	ld.global.v2.u32 	{%r196, %r197}, [%rd2+56];
	add.s32 	%r198, %r196, %r8;
	sub.s32 	%r199, %r198, %r7;
	add.s32 	%r200, %r199, %r197;
	ld.global.u32 	%r201, [%rd2+64];
	add.s32 	%r308, %r200, %r201;
	bra.uni 	$L__BB1_85;
$L__BB1_83:
	ld.global.u32 	%r187, [%rd2+44];
	setp.ne.s32 	%p60, %r42, %r187;
	mov.b32 	%r308, 0;
	@%p60 bra 	$L__BB1_85;
	ld.global.v2.u32 	{%r188, %r189}, [%rd2+56];
	add.s32 	%r190, %r188, %r42;
	sub.s32 	%r191, %r190, %r4;
	add.s32 	%r192, %r191, %r189;
	ld.global.v2.u32 	{%r193, %r194}, [%rd2+64];
	add.s32 	%r195, %r192, %r193;
	add.s32 	%r308, %r195, %r194;
$L__BB1_85:
	mul.wide.s32 	%rd12, %r308, 8;
	add.s64 	%rd13, %rd1, %rd12;
	ld.global.f64 	%fd53, [%rd13];
	mul.f64 	%fd54, %fd10, %fd53;
	sub.f64 	%fd18, %fd17, %fd54;
	add.s32 	%r53, %r5, 1;
	setp.gt.s32 	%p61, %r5, -2;
	@%p61 bra 	$L__BB1_87;
	mul.lo.s32 	%r309, %r6, %r2;
	bra.uni 	$L__BB1_105;
$L__BB1_87:
	setp.lt.s32 	%p62, %r5, %r20;
	@%p62 bra 	$L__BB1_89;
	mad.lo.s32 	%r214, %r6, %r2, %r2;
	add.s32 	%r309, %r214, -1;
	bra.uni 	$L__BB1_105;
$L__BB1_89:
	setp.gt.s32 	%p63, %r8, 0;
	@%p63 bra 	$L__BB1_91;
	sub.s32 	%r243, %r8, %r7;
	mad.lo.s32 	%r244, %r2, %r243, %r2;
	sub.s32 	%r245, %r53, %r4;
	add.s32 	%r309, %r245, %r244;
	bra.uni 	$L__BB1_105;
$L__BB1_91:
	setp.le.s32 	%p64, %r8, %r19;
	@%p64 bra 	$L__BB1_93;
	add.s32 	%r241, %r6, -1;
	sub.s32 	%r242, %r53, %r4;
	mad.lo.s32 	%r309, %r241, %r2, %r242;
	bra.uni 	$L__BB1_105;
$L__BB1_93:
	setp.lt.s32 	%p65, %r53, %r4;
	@%p65 bra 	$L__BB1_97;
	ld.global.u32 	%r215, [%rd2+36];
	setp.ge.s32 	%p66, %r53, %r215;
	setp.lt.s32 	%p67, %r6, 0;
	or.pred  	%p68, %p66, %p67;
	@%p68 bra 	$L__BB1_97;
	ld.global.u32 	%r216, [%rd2+44];
	setp.ge.s32 	%p69, %r8, %r216;
	@%p69 bra 	$L__BB1_97;
	sub.s32 	%r217, %r53, %r4;
	mad.lo.s32 	%r309, %r6, %r2, %r217;
	bra.uni 	$L__BB1_105;
$L__BB1_97:
	setp.ne.s32 	%p70, %r6, -1;
	@%p70 bra 	$L__BB1_99;
	ld.global.u32 	%r239, [%rd2+56];
	add.s32 	%r240, %r239, %r53;
	sub.s32 	%r309, %r240, %r4;
	bra.uni 	$L__BB1_105;
$L__BB1_99:
	setp.ne.s32 	%p71, %r3, -2;
	@%p71 bra 	$L__BB1_101;
	ld.global.v2.u32 	{%r235, %r236}, [%rd2+56];
	add.s32 	%r237, %r235, %r8;
	sub.s32 	%r238, %r237, %r7;
	add.s32 	%r309, %r238, %r236;
	bra.uni 	$L__BB1_105;
$L__BB1_101:
	ld.global.u32 	%r218, [%rd2+36];
	setp.ne.s32 	%p72, %r53, %r218;
	@%p72 bra 	$L__BB1_103;
	ld.global.v2.u32 	{%r229, %r230}, [%rd2+56];
	add.s32 	%r231, %r229, %r8;
	sub.s32 	%r232, %r231, %r7;
	add.s32 	%r233, %r232, %r230;
	ld.global.u32 	%r234, [%rd2+64];
	add.s32 	%r309, %r233, %r234;
	bra.uni 	$L__BB1_105;
$L__BB1_103:
	ld.global.u32 	%r220, [%rd2+44];
	setp.ne.s32 	%p73, %r53, %r220;
	mov.b32 	%r309, 0;
	@%p73 bra 	$L__BB1_105;
	ld.global.v2.u32 	{%r221, %r222}, [%rd2+56];
	add.s32 	%r223, %r221, %r53;
	sub.s32 	%r224, %r223, %r4;
	add.s32 	%r225, %r224, %r222;
	ld.global.v2.u32 	{%r226, %r227}, [%rd2+64];
	add.s32 	%r228, %r225, %r226;
	add.s32 	%r309, %r228, %r227;
$L__BB1_105:
	setp.gt.s32 	%p74, %r5, -1;
	mul.wide.s32 	%rd14, %r309, 8;
	add.s64 	%rd15, %rd1, %rd14;
	ld.global.f64 	%fd55, [%rd15];
	mul.f64 	%fd56, %fd13, %fd55;
	sub.f64 	%fd19, %fd18, %fd56;
	add.s32 	%r64, %r8, 1;
	@%p74 bra 	$L__BB1_107;
	sub.s32 	%r276, %r64, %r7;
	mul.lo.s32 	%r310, %r276, %r2;
	bra.uni 	$L__BB1_125;
$L__BB1_107:
	setp.le.s32 	%p75, %r5, %r20;
	@%p75 bra 	$L__BB1_109;
	sub.s32 	%r274, %r64, %r7;
	mad.lo.s32 	%r275, %r274, %r2, %r2;
	add.s32 	%r310, %r275, -1;
	bra.uni 	$L__BB1_125;
$L__BB1_109:
	setp.gt.s32 	%p76, %r8, -1;
	@%p76 bra 	$L__BB1_111;
	sub.s32 	%r272, %r8, %r7;
	add.s32 	%r273, %r272, 2;
	mad.lo.s32 	%r310, %r273, %r2, %r3;
	bra.uni 	$L__BB1_125;
$L__BB1_111:
	setp.lt.s32 	%p77, %r8, %r19;
	@%p77 bra 	$L__BB1_113;
	mad.lo.s32 	%r310, %r6, %r2, %r3;
	bra.uni 	$L__BB1_125;
$L__BB1_113:
	setp.lt.s32 	%p78, %r3, 0;
	@%p78 bra 	$L__BB1_117;
	ld.global.u32 	%r246, [%rd2+36];
	setp.ge.s32 	%p79, %r5, %r246;
	setp.lt.s32 	%p80, %r64, %r7;
	or.pred  	%p81, %p79, %p80;
	@%p81 bra 	$L__BB1_117;
	ld.global.u32 	%r247, [%rd2+44];
	setp.ge.s32 	%p82, %r64, %r247;
	@%p82 bra 	$L__BB1_117;
	sub.s32 	%r248, %r64, %r7;
	mad.lo.s32 	%r310, %r248, %r2, %r3;
	bra.uni 	$L__BB1_125;
$L__BB1_117:
	setp.ne.s32 	%p83, %r6, -2;
	@%p83 bra 	$L__BB1_119;
	ld.global.u32 	%r270, [%rd2+56];
	add.s32 	%r271, %r270, %r5;
	sub.s32 	%r310, %r271, %r4;
	bra.uni 	$L__BB1_125;
$L__BB1_119:
	setp.ne.s32 	%p84, %r3, -1;
	@%p84 bra 	$L__BB1_121;
	ld.global.v2.u32 	{%r266, %r267}, [%rd2+56];
	add.s32 	%r268, %r266, %r64;
	sub.s32 	%r269, %r268, %r7;
	add.s32 	%r310, %r269, %r267;
	bra.uni 	$L__BB1_125;
$L__BB1_121:
	ld.global.u32 	%r249, [%rd2+36];
	setp.ne.s32 	%p85, %r5, %r249;
	@%p85 bra 	$L__BB1_123;
	ld.global.v2.u32 	{%r260, %r261}, [%rd2+56];
	add.s32 	%r262, %r260, %r64;
	sub.s32 	%r263, %r262, %r7;
	add.s32 	%r264, %r263, %r261;
	ld.global.u32 	%r265, [%rd2+64];
	add.s32 	%r310, %r264, %r265;
	bra.uni 	$L__BB1_125;
$L__BB1_123:
	ld.global.u32 	%r251, [%rd2+44];
	setp.ne.s32 	%p86, %r5, %r251;
	mov.b32 	%r310, 0;
	@%p86 bra 	$L__BB1_125;
	ld.global.v2.u32 	{%r252, %r253}, [%rd2+56];
	add.s32 	%r254, %r252, %r5;
	sub.s32 	%r255, %r254, %r4;
	add.s32 	%r256, %r255, %r253;
	ld.global.v2.u32 	{%r257, %r258}, [%rd2+64];
	add.s32 	%r259, %r256, %r257;
	add.s32 	%r310, %r259, %r258;
$L__BB1_125:
	setp.gt.s32 	%p87, %r5, -1;
	mul.wide.s32 	%rd16, %r310, 8;
	add.s64 	%rd17, %rd1, %rd16;
	ld.global.f64 	%fd57, [%rd17];
	mul.f64 	%fd58, %fd14, %fd57;
	sub.f64 	%fd59, %fd19, %fd58;
	add.f64 	%fd20, %fd5, %fd59;
	@%p87 bra 	$L__BB1_126;
	bra.uni 	$L__BB1_144;
$L__BB1_126:
	setp.le.s32 	%p88, %r5, %r20;
	@%p88 bra 	$L__BB1_128;
	mad.lo.s32 	%r304, %r6, %r2, %r2;
	add.s32 	%r311, %r304, -1;
	bra.uni 	$L__BB1_144;
$L__BB1_128:
	setp.gt.s32 	%p89, %r8, 0;
	@%p89 bra 	$L__BB1_130;
	sub.s32 	%r303, %r64, %r7;
	mad.lo.s32 	%r311, %r303, %r2, %r3;
	bra.uni 	$L__BB1_144;
$L__BB1_130:
	setp.le.s32 	%p90, %r8, %r19;
	@%p90 bra 	$L__BB1_132;
	add.s32 	%r302, %r6, -1;
	mad.lo.s32 	%r311, %r302, %r2, %r3;
	bra.uni 	$L__BB1_144;
$L__BB1_132:
	setp.lt.s32 	%p91, %r3, 0;
	@%p91 bra 	$L__BB1_136;
	ld.global.u32 	%r277, [%rd2+36];
	setp.ge.s32 	%p92, %r5, %r277;
	setp.lt.s32 	%p93, %r6, 0;
	or.pred  	%p94, %p92, %p93;
	@%p94 bra 	$L__BB1_136;
	ld.global.u32 	%r278, [%rd2+44];
	setp.ge.s32 	%p95, %r8, %r278;
	@%p95 bra 	$L__BB1_136;
	mad.lo.s32 	%r311, %r6, %r2, %r3;
	bra.uni 	$L__BB1_144;
$L__BB1_136:
	setp.ne.s32 	%p96, %r6, -1;
	@%p96 bra 	$L__BB1_138;
	ld.global.u32 	%r300, [%rd2+56];
	add.s32 	%r301, %r300, %r5;
	sub.s32 	%r311, %r301, %r4;
	bra.uni 	$L__BB1_144;
$L__BB1_138:
	setp.ne.s32 	%p97, %r3, -1;
	@%p97 bra 	$L__BB1_140;
	ld.global.v2.u32 	{%r296, %r297}, [%rd2+56];
	add.s32 	%r298, %r296, %r8;
	sub.s32 	%r299, %r298, %r7;
	add.s32 	%r311, %r299, %r297;
	bra.uni 	$L__BB1_144;
$L__BB1_140:
	ld.global.u32 	%r279, [%rd2+36];
	setp.ne.s32 	%p98, %r5, %r279;
	@%p98 bra 	$L__BB1_142;
	ld.global.v2.u32 	{%r290, %r291}, [%rd2+56];
	add.s32 	%r292, %r290, %r8;
	sub.s32 	%r293, %r292, %r7;
	add.s32 	%r294, %r293, %r291;
	ld.global.u32 	%r295, [%rd2+64];
	add.s32 	%r311, %r294, %r295;
	bra.uni 	$L__BB1_144;
$L__BB1_142:
	ld.global.u32 	%r281, [%rd2+44];
	setp.ne.s32 	%p99, %r5, %r281;
	mov.b32 	%r311, 0;
	@%p99 bra 	$L__BB1_144;
	ld.global.v2.u32 	{%r282, %r283}, [%rd2+56];
	add.s32 	%r284, %r282, %r5;
	sub.s32 	%r285, %r284, %r4;
	add.s32 	%r286, %r285, %r283;
	ld.global.v2.u32 	{%r287, %r288}, [%rd2+64];
	add.s32 	%r289, %r286, %r287;
	add.s32 	%r311, %r289, %r288;
$L__BB1_144:
	ld.param.u64 	%rd21, [_Z17A_operator_kernelPdS_P10GridDomaini_param_0];
	cvta.to.global.u64 	%rd18, %rd21;
	mul.wide.s32 	%rd19, %r311, 8;
	add.s64 	%rd20, %rd18, %rd19;
	st.global.f64 	[%rd20], %fd20;
$L__BB1_145:
	ret;

}
	// .globl	_Z10Dot_kernelPdS_S_P10GridDomaini
.visible .entry _Z10Dot_kernelPdS_S_P10GridDomaini(
	.param .u64 .ptr .align 1 _Z10Dot_kernelPdS_S_P10GridDomaini_param_0,
	.param .u64 .ptr .align 1 _Z10Dot_kernelPdS_S_P10GridDomaini_param_1,
	.param .u64 .ptr .align 1 _Z10Dot_kernelPdS_S_P10GridDomaini_param_2,
	.param .u64 .ptr .align 1 _Z10Dot_kernelPdS_S_P10GridDomaini_param_3,
	.param .u32 _Z10Dot_kernelPdS_S_P10GridDomaini_param_4
)
{
	.reg .pred 	%p<59>;
	.reg .b32 	%r<71>;
	.reg .b64 	%rd<18>;
	.reg .b64 	%fd<110>;
	// demoted variable
	.shared .align 8 .b8 _ZZ10Dot_kernelPdS_S_P10GridDomainiE4sums[4096];
	ld.param.u64 	%rd8, [_Z10Dot_kernelPdS_S_P10GridDomaini_param_0];
	ld.param.u64 	%rd10, [_Z10Dot_kernelPdS_S_P10GridDomaini_param_1];
	ld.param.u64 	%rd11, [_Z10Dot_kernelPdS_S_P10GridDomaini_param_2];
	ld.param.u64 	%rd9, [_Z10Dot_kernelPdS_S_P10GridDomaini_param_3];
	ld.param.u32 	%r30, [_Z10Dot_kernelPdS_S_P10GridDomaini_param_4];
	cvta.to.global.u64 	%rd1, %rd11;
	cvta.to.global.u64 	%rd2, %rd10;
	mov.u32 	%r1, %tid.x;
	setp.ge.s32 	%p15, %r1, %r30;
	mov.f64 	%fd109, 0d0000000000000000;
	@%p15 bra 	$L__BB2_23;
	cvta.to.global.u64 	%rd3, %rd9;
	ld.global.f64 	%fd1, [%rd3+104];
	ld.global.u32 	%r2, [%rd3+48];
	ld.global.u32 	%r3, [%rd3+32];
	ld.global.u32 	%r4, [%rd3+40];
	ld.global.u32 	%r5, [%rd3+80];
	not.b32 	%r31, %r1;
	add.s32 	%r6, %r30, %r31;
	shr.u32 	%r32, %r6, 9;
	add.s32 	%r7, %r32, 1;
	setp.lt.u32 	%p16, %r6, 1536;
	mov.f64 	%fd109, 0d0000000000000000;
	mov.u32 	%r70, %r1;
	@%p16 bra 	$L__BB2_12;
	and.b32  	%r33, %r7, 16777212;
	neg.s32 	%r67, %r33;
	mov.f64 	%fd109, 0d0000000000000000;
	mov.u32 	%r68, %r1;
$L__BB2_3:
	.pragma "nounroll";
	mul.wide.u32 	%rd12, %r68, 8;
	add.s64 	%rd4, %rd2, %rd12;
	ld.global.f64 	%fd26, [%rd4];
	mul.f64 	%fd27, %fd1, %fd26;
	add.s64 	%rd5, %rd1, %rd12;
	ld.global.f64 	%fd28, [%rd5];
	mul.f64 	%fd3, %fd27, %fd28;
	rem.s32 	%r34, %r68, %r2;
	add.s32 	%r11, %r3, %r34;
	setp.eq.s32 	%p18, %r11, 0;
	mov.pred 	%p52, -1;
	@%p18 bra 	$L__BB2_5;
	ld.global.u32 	%r35, [%rd3+76];
	setp.eq.s32 	%p52, %r11, %r35;
$L__BB2_5:
	mul.f64 	%fd29, %fd3, 0d3FE0000000000000;
	selp.f64 	%fd30, %fd29, %fd3, %p52;
	div.s32 	%r36, %r68, %r2;
	add.s32 	%r37, %r4, %r36;
	setp.eq.s32 	%p20, %r37, %r5;
	mul.f64 	%fd31, %fd30, 0d3FE0000000000000;
	selp.f64 	%fd32, %fd31, %fd30, %p20;
	add.f64 	%fd4, %fd109, %fd32;
	ld.global.f64 	%fd33, [%rd4+4096];
	mul.f64 	%fd34, %fd1, %fd33;
	ld.global.f64 	%fd35, [%rd5+4096];
	mul.f64 	%fd5, %fd34, %fd35;
	add.s32 	%r12, %r68, 512;
	rem.s32 	%r38, %r12, %r2;
	add.s32 	%r13, %r3, %r38;
	setp.eq.s32 	%p21, %r13, 0;
	mov.pred 	%p53, -1;
	@%p21 bra 	$L__BB2_7;
	ld.global.u32 	%r39, [%rd3+76];
	setp.eq.s32 	%p53, %r13, %r39;
$L__BB2_7:
	mul.f64 	%fd36, %fd5, 0d3FE0000000000000;
	selp.f64 	%fd37, %fd36, %fd5, %p53;
	div.s32 	%r40, %r12, %r2;
	add.s32 	%r41, %r4, %r40;
	setp.eq.s32 	%p23, %r41, %r5;
	mul.f64 	%fd38, %fd37, 0d3FE0000000000000;
	selp.f64 	%fd39, %fd38, %fd37, %p23;
	add.f64 	%fd6, %fd4, %fd39;
	ld.global.f64 	%fd40, [%rd4+8192];
	mul.f64 	%fd41, %fd1, %fd40;
	ld.global.f64 	%fd42, [%rd5+8192];
	mul.f64 	%fd7, %fd41, %fd42;
	add.s32 	%r14, %r12, 512;
	rem.s32 	%r42, %r14, %r2;
	add.s32 	%r15, %r3, %r42;
	setp.eq.s32 	%p24, %r15, 0;
	mov.pred 	%p54, -1;
	@%p24 bra 	$L__BB2_9;
	ld.global.u32 	%r43, [%rd3+76];
	setp.eq.s32 	%p54, %r15, %r43;
$L__BB2_9:
	mul.f64 	%fd43, %fd7, 0d3FE0000000000000;
	selp.f64 	%fd44, %fd43, %fd7, %p54;
	div.s32 	%r44, %r14, %r2;
	add.s32 	%r45, %r4, %r44;
	setp.eq.s32 	%p26, %r45, %r5;
	mul.f64 	%fd45, %fd44, 0d3FE0000000000000;
	selp.f64 	%fd46, %fd45, %fd44, %p26;
	add.f64 	%fd8, %fd6, %fd46;
	ld.global.f64 	%fd47, [%rd4+12288];
	mul.f64 	%fd48, %fd1, %fd47;
	ld.global.f64 	%fd49, [%rd5+12288];
	mul.f64 	%fd9, %fd48, %fd49;
	add.s32 	%r16, %r14, 512;
	rem.s32 	%r46, %r16, %r2;
	add.s32 	%r17, %r3, %r46;
	setp.eq.s32 	%p27, %r17, 0;
	mov.pred 	%p55, -1;
	@%p27 bra 	$L__BB2_11;
	ld.global.u32 	%r47, [%rd3+76];
	setp.eq.s32 	%p55, %r17, %r47;
$L__BB2_11:
	mul.f64 	%fd50, %fd9, 0d3FE0000000000000;
	selp.f64 	%fd51, %fd50, %fd9, %p55;
	div.s32 	%r48, %r16, %r2;
	add.s32 	%r49, %r4, %r48;
	setp.eq.s32 	%p28, %r49, %r5;
	mul.f64 	%fd52, %fd51, 0d3FE0000000000000;
	selp.f64 	%fd53, %fd52, %fd51, %p28;
	add.f64 	%fd109, %fd8, %fd53;
	add.s32 	%r70, %r68, 2048;
	add.s32 	%r67, %r67, 4;
	setp.ne.s32 	%p29, %r67, 0;
	add.s32 	%r68, %r16, 512;
	@%p29 bra 	$L__BB2_3;
$L__BB2_12:
	and.b32  	%r50, %r7, 3;
	setp.eq.s32 	%p30, %r50, 0;
	@%p30 bra 	$L__BB2_23;
	setp.eq.s32 	%p31, %r50, 1;
	@%p31 bra 	$L__BB2_19;
	mul.wide.u32 	%rd13, %r70, 8;
	add.s64 	%rd6, %rd2, %rd13;
	ld.global.f64 	%fd55, [%rd6];
	mul.f64 	%fd56, %fd1, %fd55;
	add.s64 	%rd7, %rd1, %rd13;
	ld.global.f64 	%fd57, [%rd7];
	mul.f64 	%fd13, %fd56, %fd57;
	rem.s32 	%r51, %r70, %r2;
	add.s32 	%r22, %r3, %r51;
	setp.eq.s32 	%p33, %r22, 0;
	mov.pred 	%p56, -1;
	@%p33 bra 	$L__BB2_16;
	ld.global.u32 	%r52, [%rd3+76];
	setp.eq.s32 	%p56, %r22, %r52;
$L__BB2_16:
	mul.f64 	%fd58, %fd13, 0d3FE0000000000000;
	selp.f64 	%fd59, %fd58, %fd13, %p56;
	div.s32 	%r53, %r70, %r2;
	add.s32 	%r54, %r4, %r53;
	setp.eq.s32 	%p35, %r54, %r5;
	mul.f64 	%fd60, %fd59, 0d3FE0000000000000;
	selp.f64 	%fd61, %fd60, %fd59, %p35;
	add.f64 	%fd14, %fd109, %fd61;
	add.s32 	%r55, %r70, 512;
	ld.global.f64 	%fd62, [%rd6+4096];
	mul.f64 	%fd63, %fd1, %fd62;
	ld.global.f64 	%fd64, [%rd7+4096];
	mul.f64 	%fd15, %fd63, %fd64;
	div.s32 	%r24, %r55, %r2;
	mul.lo.s32 	%r56, %r24, %r2;
	sub.s32 	%r57, %r55, %r56;
	add.s32 	%r23, %r3, %r57;
	setp.eq.s32 	%p36, %r23, 0;
	mov.pred 	%p57, -1;
	@%p36 bra 	$L__BB2_18;
	ld.global.u32 	%r58, [%rd3+76];
	setp.eq.s32 	%p57, %r23, %r58;
$L__BB2_18:
	mul.f64 	%fd65, %fd15, 0d3FE0000000000000;
	selp.f64 	%fd66, %fd65, %fd15, %p57;
	add.s32 	%r59, %r4, %r24;
	setp.eq.s32 	%p37, %r59, %r5;
	mul.f64 	%fd67, %fd66, 0d3FE0000000000000;
	selp.f64 	%fd68, %fd67, %fd66, %p37;
	add.f64 	%fd109, %fd14, %fd68;
	add.s32 	%r70, %r70, 1024;
$L__BB2_19:
	and.b32  	%r60, %r6, 512;
	setp.ne.s32 	%p38, %r60, 0;
	@%p38 bra 	$L__BB2_23;
	mul.wide.u32 	%rd14, %r70, 8;
	add.s64 	%rd15, %rd2, %rd14;
	ld.global.f64 	%fd69, [%rd15];
	mul.f64 	%fd70, %fd1, %fd69;
	add.s64 	%rd16, %rd1, %rd14;
	ld.global.f64 	%fd71, [%rd16];
	mul.f64 	%fd19, %fd70, %fd71;
	div.s32 	%r61, %r70, %r2;
	mul.lo.s32 	%r62, %r61, %r2;
	sub.s32 	%r63, %r70, %r62;
	add.s32 	%r27, %r3, %r63;
	add.s32 	%r28, %r4, %r61;
	setp.eq.s32 	%p40, %r27, 0;
	mov.pred 	%p58, -1;
	@%p40 bra 	$L__BB2_22;
	ld.global.u32 	%r64, [%rd3+76];
	setp.eq.s32 	%p58, %r27, %r64;
$L__BB2_22:
	mul.f64 	%fd72, %fd19, 0d3FE0000000000000;
	selp.f64 	%fd73, %fd72, %fd19, %p58;
	setp.eq.s32 	%p41, %r28, %r5;
	mul.f64 	%fd74, %fd73, 0d3FE0000000000000;
	selp.f64 	%fd75, %fd74, %fd73, %p41;
	add.f64 	%fd109, %fd109, %fd75;
$L__BB2_23:
	shl.b32 	%r65, %r1, 3;
	mov.u32 	%r66, _ZZ10Dot_kernelPdS_S_P10GridDomainiE4sums;
	add.s32 	%r29, %r66, %r65;
	st.shared.f64 	[%r29], %fd109;
	bar.sync 	0;
	setp.gt.u32 	%p42, %r1, 255;
	@%p42 bra 	$L__BB2_25;
	ld.shared.f64 	%fd76, [%r29+2048];
	ld.shared.f64 	%fd77, [%r29];
	add.f64 	%fd78, %fd76, %fd77;
	st.shared.f64 	[%r29], %fd78;
$L__BB2_25:
	bar.sync 	0;
	setp.gt.u32 	%p43, %r1, 127;
	@%p43 bra 	$L__BB2_27;
	ld.shared.f64 	%fd79, [%r29+1024];
	ld.shared.f64 	%fd80, [%r29];
	add.f64 	%fd81, %fd79, %fd80;
	st.shared.f64 	[%r29], %fd81;
$L__BB2_27:
	bar.sync 	0;
	setp.gt.u32 	%p44, %r1, 63;
	@%p44 bra 	$L__BB2_29;
	ld.shared.f64 	%fd82, [%r29+512];
	ld.shared.f64 	%fd83, [%r29];
	add.f64 	%fd84, %fd82, %fd83;
	st.shared.f64 	[%r29], %fd84;
$L__BB2_29:
	bar.sync 	0;
	setp.gt.u32 	%p45, %r1, 31;
	@%p45 bra 	$L__BB2_31;
	ld.shared.f64 	%fd85, [%r29+256];
	ld.shared.f64 	%fd86, [%r29];
	add.f64 	%fd87, %fd85, %fd86;
	st.shared.f64 	[%r29], %fd87;
$L__BB2_31:
	bar.sync 	0;
	setp.gt.u32 	%p46, %r1, 15;
	@%p46 bra 	$L__BB2_33;
	ld.shared.f64 	%fd88, [%r29+128];
	ld.shared.f64 	%fd89, [%r29];
	add.f64 	%fd90, %fd88, %fd89;
	st.shared.f64 	[%r29], %fd90;
$L__BB2_33:
	bar.sync 	0;
	setp.gt.u32 	%p47, %r1, 7;
	@%p47 bra 	$L__BB2_35;
	ld.shared.f64 	%fd91, [%r29+64];
	ld.shared.f64 	%fd92, [%r29];
	add.f64 	%fd93, %fd91, %fd92;
	st.shared.f64 	[%r29], %fd93;
$L__BB2_35:
	bar.sync 	0;
	setp.gt.u32 	%p48, %r1, 3;
	@%p48 bra 	$L__BB2_37;
	ld.shared.f64 	%fd94, [%r29+32];
	ld.shared.f64 	%fd95, [%r29];
	add.f64 	%fd96, %fd94, %fd95;
	st.shared.f64 	[%r29], %fd96;
$L__BB2_37:
	bar.sync 	0;
	setp.gt.u32 	%p49, %r1, 1;
	@%p49 bra 	$L__BB2_39;
	ld.shared.f64 	%fd97, [%r29+16];
	ld.shared.f64 	%fd98, [%r29];
	add.f64 	%fd99, %fd97, %fd98;
	st.shared.f64 	[%r29], %fd99;
$L__BB2_39:
	bar.sync 	0;
	setp.ne.s32 	%p50, %r1, 0;
	@%p50 bra 	$L__BB2_41;
	ld.shared.f64 	%fd100, [_ZZ10Dot_kernelPdS_S_P10GridDomainiE4sums+8];
	ld.shared.f64 	%fd101, [%r29];
	add.f64 	%fd102, %fd100, %fd101;
	st.shared.f64 	[%r29], %fd102;
$L__BB2_41:
	setp.ne.s32 	%p51, %r1, 0;
	bar.sync 	0;
	@%p51 bra 	$L__BB2_43;
	ld.shared.f64 	%fd103, [_ZZ10Dot_kernelPdS_S_P10GridDomainiE4sums];
	cvta.to.global.u64 	%rd17, %rd8;
	st.global.f64 	[%rd17], %fd103;
$L__BB2_43:
	ret;

}
	// .globl	_Z12Axpby_kernelPdS_S_di
.visible .entry _Z12Axpby_kernelPdS_S_di(
	.param .u64 .ptr .align 1 _Z12Axpby_kernelPdS_S_di_param_0,
	.param .u64 .ptr .align 1 _Z12Axpby_kernelPdS_S_di_param_1,
	.param .u64 .ptr .align 1 _Z12Axpby_kernelPdS_S_di_param_2,
	.param .f64 _Z12Axpby_kernelPdS_S_di_param_3,
	.param .u32 _Z12Axpby_kernelPdS_S_di_param_4
)
{
	.reg .pred 	%p<2>;
	.reg .b32 	%r<6>;
	.reg .b64 	%rd<11>;
	.reg .b64 	%fd<8>;

	ld.param.u64 	%rd1, [_Z12Axpby_kernelPdS_S_di_param_0];
	ld.param.u64 	%rd2, [_Z12Axpby_kernelPdS_S_di_param_1];
	ld.param.u64 	%rd3, [_Z12Axpby_kernelPdS_S_di_param_2];
	ld.param.f64 	%fd1, [_Z12Axpby_kernelPdS_S_di_param_3];
	ld.param.u32 	%r2, [_Z12Axpby_kernelPdS_S_di_param_4];
	mov.u32 	%r3, %ctaid.x;
	mov.u32 	%r4, %ntid.x;
	mov.u32 	%r5, %tid.x;
	mad.lo.s32 	%r1, %r3, %r4, %r5;
	setp.ge.s32 	%p1, %r1, %r2;
	@%p1 bra 	$L__BB3_2;
	cvta.to.global.u64 	%rd4, %rd2;
	cvta.to.global.u64 	%rd5, %rd1;
	cvta.to.global.u64 	%rd6, %rd3;
	mul.wide.s32 	%rd7, %r1, 8;
	add.s64 	%rd8, %rd4, %rd7;
	ld.global.f64 	%fd2, [%rd8];
	add.s64 	%rd9, %rd5, %rd7;
	ld.global.f64 	%fd3, [%rd9];
	fma.rn.f64 	%fd4, %fd1, %fd2, %fd3;
	st.global.f64 	[%rd9], %fd4;
	add.s64 	%rd10, %rd6, %rd7;
	ld.global.f64 	%fd5, [%rd10];
	ld.global.f64 	%fd6, [%rd8];
	fma.rn.f64 	%fd7, %fd1, %fd5, %fd6;
	st.global.f64 	[%rd8], %fd7;
$L__BB3_2:
	ret;

}


// ===== COMPILED SASS (sm_100) =====

	.target	sm_100

	.elftype	@"ET_EXEC"


//--------------------- .note.nv.tkinfo           --------------------------
	.section	.note.nv.tkinfo,"",@"SHT_NOTE"
	.sectionflags	@"SHF_NOTE_NV_TKINFO"
	.tkinfo
        /*0018*/ 	.word	0x00000002
        /*0030*/ 	.string	""
        /*0030*/ 	.string	"ptxas"
        /*0030*/ 	.string	"Cuda compilation tools, release 13.0, V13.0.88"
        /*0030*/ 	.string	"Build cuda_13.0.r13.0/compiler.36424714_0"
        /*0030*/ 	.string	"-arch sm_100 -m 64 "



//--------------------- .note.nv.cuinfo           --------------------------
	.section	.note.nv.cuinfo,"",@"SHT_NOTE"
	.sectionflags	@"SHF_NOTE_NV_CUINFO"
        /*0018*/ 	.short	0x0002
        /*001a*/ 	.short	0x0064
        /*001c*/ 	.short	0x0082
	.zero		2


//--------------------- .nv.info                  --------------------------
	.section	.nv.info,"",@"SHT_CUDA_INFO"
	.align	4


	//----- nvinfo : EIATTR_REGCOUNT
	.align		4
        /*0000*/ 	.byte	0x04, 0x2f
        /*0002*/ 	.short	(.L_1 - .L_0)
	.align		4
.L_0:
        /*0004*/ 	.word	index@(_Z17Initialize_kernelPdS_P10GridDomaini)
        /*0008*/ 	.word	0x00000020


	//----- nvinfo : EIATTR_FRAME_SIZE
	.align		4
.L_1:
        /*000c*/ 	.byte	0x04, 0x11
        /*000e*/ 	.short	(.L_3 - .L_2)
	.align		4
.L_2:
        /*0010*/ 	.word	index@(_Z17Initialize_kernelPdS_P10GridDomaini)
        /*0014*/ 	.word	0x00000000


	//----- nvinfo : EIATTR_REGCOUNT
	.align		4
.L_3:
        /*0018*/ 	.byte	0x04, 0x2f
        /*001a*/ 	.short	(.L_5 - .L_4)
	.align		4
.L_4:
        /*001c*/ 	.word	index@(_Z17A_operator_kernelPdS_P10GridDomaini)
        /*0020*/ 	.word	0x00000028


	//----- nvinfo : EIATTR_FRAME_SIZE
	.align		4
.L_5:
        /*0024*/ 	.byte	0x04, 0x11
        /*0026*/ 	.short	(.L_7 - .L_6)
	.align		4
.L_6:
        /*0028*/ 	.word	index@(_Z17A_operator_kernelPdS_P10GridDomaini)
        /*002c*/ 	.word	0x00000000


	//----- nvinfo : EIATTR_REGCOUNT
	.align		4
.L_7:
        /*0030*/ 	.byte	0x04, 0x2f
        /*0032*/ 	.short	(.L_9 - .L_8)
	.align		4
.L_8:
        /*0034*/ 	.word	index@(_Z10Dot_kernelPdS_S_P10GridDomaini)
        /*0038*/ 	.word	0x00000020


	//----- nvinfo : EIATTR_FRAME_SIZE
	.align		4
.L_9:
        /*003c*/ 	.byte	0x04, 0x11
        /*003e*/ 	.short	(.L_11 - .L_10)
	.align		4
.L_10:
        /*0040*/ 	.word	index@(_Z10Dot_kernelPdS_S_P10GridDomaini)
        /*0044*/ 	.word	0x00000000


	//----- nvinfo : EIATTR_REGCOUNT
	.align		4
.L_11:
        /*0048*/ 	.byte	0x04, 0x2f
        /*004a*/ 	.short	(.L_13 - .L_12)
	.align		4
.L_12:
        /*004c*/ 	.word	index@(_Z12Axpby_kernelPdS_S_di)
        /*0050*/ 	.word	0x00000012


	//----- nvinfo : EIATTR_FRAME_SIZE
	.align		4
.L_13:
        /*0054*/ 	.byte	0x04, 0x11
        /*0056*/ 	.short	(.L_15 - .L_14)
	.align		4
.L_14:
        /*0058*/ 	.word	index@(_Z12Axpby_kernelPdS_S_di)
        /*005c*/ 	.word	0x00000000


	//----- nvinfo : EIATTR_MIN_STACK_SIZE
	.align		4
.L_15:
        /*0060*/ 	.byte	0x04, 0x12
        /*0062*/ 	.short	(.L_17 - .L_16)
	.align		4
.L_16:
        /*0064*/ 	.word	index@(_Z12Axpby_kernelPdS_S_di)
        /*0068*/ 	.word	0x00000000


	//----- nvinfo : EIATTR_MIN_STACK_SIZE
	.align		4
.L_17:
        /*006c*/ 	.byte	0x04, 0x12
        /*006e*/ 	.short	(.L_19 - .L_18)
	.align		4
.L_18:
        /*0070*/ 	.word	index@(_Z10Dot_kernelPdS_S_P10GridDomaini)
        /*0074*/ 	.word	0x00000000


	//----- nvinfo : EIATTR_MIN_STACK_SIZE
	.align		4
.L_19:
        /*0078*/ 	.byte	0x04, 0x12
        /*007a*/ 	.short	(.L_21 - .L_20)
	.align		4
.L_20:
        /*007c*/ 	.word	index@(_Z17A_operator_kernelPdS_P10GridDomaini)
        /*0080*/ 	.word	0x00000000


	//----- nvinfo : EIATTR_MIN_STACK_SIZE
	.align		4
.L_21:
        /*0084*/ 	.byte	0x04, 0x12
        /*0086*/ 	.short	(.L_23 - .L_22)
	.align		4
.L_22:
        /*0088*/ 	.word	index@(_Z17Initialize_kernelPdS_P10GridDomaini)
        /*008c*/ 	.word	0x00000000
.L_23:


//--------------------- .nv.compat                --------------------------
	.section	.nv.compat,"",@"SHT_CUDA_COMPAT_INFO"
	.align	4
        /*0000*/ 	.byte	0x02, 0x09, 0x00, 0x00, 0x02, 0x02, 0x01, 0x00, 0x02, 0x05, 0x05, 0x00, 0x03, 0x07, 0x01, 0x01
        /*0010*/ 	.byte	0x02, 0x03, 0x00, 0x00, 0x02, 0x06, 0x01, 0x00, 0x04, 0x0b, 0x08, 0x00, 0x01, 0x00, 0x00, 0x00
        /*0020*/ 	.byte	0x00, 0x00, 0x00, 0x00


//--------------------- .nv.info._Z12Axpby_kernelPdS_S_di --------------------------
	.section	.nv.info._Z12Axpby_kernelPdS_S_di,"",@"SHT_CUDA_INFO"
	.sectionflags	@""
	.align	4


	//----- nvinfo : EIATTR_CUDA_API_VERSION
	.align		4
        /*0000*/ 	.byte	0x04, 0x37
        /*0002*/ 	.short	(.L_25 - .L_24)
.L_24:
        /*0004*/ 	.word	0x00000082


	//----- nvinfo : EIATTR_KPARAM_INFO
	.align		4
.L_25:
        /*0008*/ 	.byte	0x04, 0x17
        /*000a*/ 	.short	(.L_27 - .L_26)
.L_26:
        /*000c*/ 	.word	0x00000000
        /*0010*/ 	.short	0x0004
        /*0012*/ 	.short	0x0020
        /*0014*/ 	.byte	0x00, 0xf0, 0x11, 0x00


	//----- nvinfo : EIATTR_KPARAM_INFO
	.align		4
.L_27:
        /*0018*/ 	.byte	0x04, 0x17
        /*001a*/ 	.short	(.L_29 - .L_28)
.L_28:
        /*001c*/ 	.word	0x00000000
        /*0020*/ 	.short	0x0003
        /*0022*/ 	.short	0x0018
        /*0024*/ 	.byte	0x00, 0xf0, 0x21, 0x00


	//----- nvinfo : EIATTR_KPARAM_INFO
	.align		4
.L_29:
        /*0028*/ 	.byte	0x04, 0x17
        /*002a*/ 	.short	(.L_31 - .L_30)
.L_30:
        /*002c*/ 	.word	0x00000000
        /*0030*/ 	.short	0x0002
        /*0032*/ 	.short	0x0010
        /*0034*/ 	.byte	0x00, 0xf5, 0x21, 0x00


	//----- nvinfo : EIATTR_KPARAM_INFO
	.align		4
.L_31:
        /*0038*/ 	.byte	0x04, 0x17
        /*003a*/ 	.short	(.L_33 - .L_32)
.L_32:
        /*003c*/ 	.word	0x00000000
        /*0040*/ 	.short	0x0001
        /*0042*/ 	.short	0x0008
        /*0044*/ 	.byte	0x00, 0xf5, 0x21, 0x00


	//----- nvinfo : EIATTR_KPARAM_INFO
	.align		4
.L_33:
        /*0048*/ 	.byte	0x04, 0x17
        /*004a*/ 	.short	(.L_35 - .L_34)
.L_34:
        /*004c*/ 	.word	0x00000000
        /*0050*/ 	.short	0x0000
        /*0052*/ 	.short	0x0000
        /*0054*/ 	.byte	0x00, 0xf5, 0x21, 0x00


	//----- nvinfo : EIATTR_SPARSE_MMA_MASK
	.align		4
.L_35:
        /*0058*/ 	.byte	0x03, 0x50
        /*005a*/ 	.short	0x0000


	//----- nvinfo : EIATTR_MAXREG_COUNT
	.align		4
        /*005c*/ 	.byte	0x03, 0x1b
        /*005e*/ 	.short	0x00ff


	//----- nvinfo : EIATTR_MERCURY_ISA_VERSION
	.align		4
        /*0060*/ 	.byte	0x03, 0x5f
        /*0062*/ 	.short	0x0101


	//----- nvinfo : EIATTR_VRC_CTA_INIT_COUNT
	.align		4
        /*0064*/ 	.byte	0x02, 0x4a
	.zero		1
	.zero		1


	//----- nvinfo : EIATTR_EXIT_INSTR_OFFSETS
	.align		4
        /*0068*/ 	.byte	0x04, 0x1c
        /*006a*/ 	.short	(.L_37 - .L_36)


	//   ....[0]....
.L_36:
        /*006c*/ 	.word	0x00000070


	//   ....[1]....
        /*0070*/ 	.word	0x00000180


	//----- nvinfo : EIATTR_CBANK_PARAM_SIZE
	.align		4
.L_37:
        /*0074*/ 	.byte	0x03, 0x19
        /*0076*/ 	.short	0x0024


	//----- nvinfo : EIATTR_PARAM_CBANK
	.align		4
        /*0078*/ 	.byte	0x04, 0x0a
        /*007a*/ 	.short	(.L_39 - .L_38)
	.align		4
.L_38:
        /*007c*/ 	.word	index@(.nv.constant0._Z12Axpby_kernelPdS_S_di)
        /*0080*/ 	.short	0x0380
        /*0082*/ 	.short	0x0024


	//----- nvinfo : EIATTR_SW_WAR
	.align		4
.L_39:
        /*0084*/ 	.byte	0x04, 0x36
        /*0086*/ 	.short	(.L_41 - .L_40)
.L_40:
        /*0088*/ 	.word	0x00000008
.L_41:


//--------------------- .nv.info._Z10Dot_kernelPdS_S_P10GridDomaini --------------------------
	.section	.nv.info._Z10Dot_kernelPdS_S_P10GridDomaini,"",@"SHT_CUDA_INFO"
	.sectionflags	@""
	.align	4


	//----- nvinfo : EIATTR_CUDA_API_VERSION
	.align		4
        /*0000*/ 	.byte	0x04, 0x37
        /*0002*/ 	.short	(.L_43 - .L_42)
.L_42:
        /*0004*/ 	.word	0x00000082


	//----- nvinfo : EIATTR_KPARAM_INFO
	.align		4
.L_43:
        /*0008*/ 	.byte	0x04, 0x17
        /*000a*/ 	.short	(.L_45 - .L_44)
.L_44:
        /*000c*/ 	.word	0x00000000
        /*0010*/ 	.short	0x0004
        /*0012*/ 	.short	0x0020
        /*0014*/ 	.byte	0x00, 0xf0, 0x11, 0x00


	//----- nvinfo : EIATTR_KPARAM_INFO
	.align		4
.L_45:
        /*0018*/ 	.byte	0x04, 0x17
        /*001a*/ 	.short	(.L_47 - .L_46)
.L_46:
        /*001c*/ 	.word	0x00000000
        /*0020*/ 	.short	0x0003
        /*0022*/ 	.short	0x0018
        /*0024*/ 	.byte	0x00, 0xf5, 0x21, 0x00


	//----- nvinfo : EIATTR_KPARAM_INFO
	.align		4
.L_47:
        /*0028*/ 	.byte	0x04, 0x17
        /*002a*/ 	.short	(.L_49 - .L_48)
.L_48:
        /*002c*/ 	.word	0x00000000
        /*0030*/ 	.short	0x0002
        /*0032*/ 	.short	0x0010
        /*0034*/ 	.byte	0x00, 0xf5, 0x21, 0x00


	//----- nvinfo : EIATTR_KPARAM_INFO
	.align		4
.L_49:
        /*0038*/ 	.byte	0x04, 0x17
        /*003a*/ 	.short	(.L_51 - .L_50)
.L_50:
        /*003c*/ 	.word	0x00000000
        /*0040*/ 	.short	0x0001
        /*0042*/ 	.short	0x0008
        /*0044*/ 	.byte	0x00, 0xf5, 0x21, 0x00


	//----- nvinfo : EIATTR_KPARAM_INFO
	.align		4
.L_51:
        /*0048*/ 	.byte	0x04, 0x17
        /*004a*/ 	.short	(.L_53 - .L_52)
.L_52:
        /*004c*/ 	.word	0x00000000
        /*0050*/ 	.short	0x0000
        /*0052*/ 	.short	0x0000
        /*0054*/ 	.byte	0x00, 0xf5, 0x21, 0x00


	//----- nvinfo : EIATTR_SPARSE_MMA_MASK
	.align		4
.L_53:
        /*0058*/ 	.byte	0x03, 0x50
        /*005a*/ 	.short	0x0000


	//----- nvinfo : EIATTR_MAXREG_COUNT
	.align		4
        /*005c*/ 	.byte	0x03, 0x1b
        /*005e*/ 	.short	0x00ff


	//----- nvinfo : EIATTR_NUM_BARRIERS
	.align		4
        /*0060*/ 	.byte	0x02, 0x4c
        /*0062*/ 	.byte	0x01
	.zero		1


	//----- nvinfo : EIATTR_MERCURY_ISA_VERSION
	.align		4
        /*0064*/ 	.byte	0x03, 0x5f
        /*0066*/ 	.short	0x0101


	//----- nvinfo : EIATTR_VRC_CTA_INIT_COUNT
	.align		4
        /*0068*/ 	.byte	0x02, 0x4a
	.zero		1
	.zero		1


	//----- nvinfo : EIATTR_EXIT_INSTR_OFFSETS
	.align		4
        /*006c*/ 	.byte	0x04, 0x1c
        /*006e*/ 	.short	(.L_55 - .L_54)


	//   ....[0]....
.L_54:
        /*0070*/ 	.word	0x000019c0


	//   ....[1]....
        /*0074*/ 	.word	0x00001a00


	//----- nvinfo : EIATTR_CRS_STACK_SIZE
	.align		4
.L_55:
        /*0078*/ 	.byte	0x04, 0x1e
        /*007a*/ 	.short	(.L_57 - .L_56)
.L_56:
        /*007c*/ 	.word	0x00000000


	//----- nvinfo : EIATTR_CBANK_PARAM_SIZE
	.align		4
.L_57:
        /*0080*/ 	.byte	0x03, 0x19
        /*0082*/ 	.short	0x0024


	//----- nvinfo : EIATTR_PARAM_CBANK
	.align		4
        /*0084*/ 	.byte	0x04, 0x0a
        /*0086*/ 	.short	(.L_59 - .L_58)
	.align		4
.L_58:
        /*0088*/ 	.word	index@(.nv.constant0._Z10Dot_kernelPdS_S_P10GridDomaini)
        /*008c*/ 	.short	0x0380
        /*008e*/ 	.short	0x0024


	//----- nvinfo : EIATTR_SW_WAR
	.align		4
.L_59:
        /*0090*/ 	.byte	0x04, 0x36
        /*0092*/ 	.short	(.L_61 - .L_60)
.L_60:
        /*0094*/ 	.word	0x00000008
.L_61:


//--------------------- .nv.info._Z17A_operator_kernelPdS_P10GridDomaini --------------------------
	.section	.nv.info._Z17A_operator_kernelPdS_P10GridDomaini,"",@"SHT_CUDA_INFO"
	.sectionflags	@""
	.align	4


	//----- nvinfo : EIATTR_CUDA_API_VERSION
	.align		4
        /*0000*/ 	.byte	0x04, 0x37
        /*0002*/ 	.short	(.L_63 - .L_62)
.L_62:
        /*0004*/ 	.word	0x00000082


	//----- nvinfo : EIATTR_KPARAM_INFO
	.align		4
.L_63:
        /*0008*/ 	.byte	0x04, 0x17
        /*000a*/ 	.short	(.L_65 - .L_64)
.L_64:
        /*000c*/ 	.word	0x00000000
        /*0010*/ 	.short	0x0003
        /*0012*/ 	.short	0x0018
        /*0014*/ 	.byte	0x00, 0xf0, 0x11, 0x00


	//----- nvinfo : EIATTR_KPARAM_INFO
	.align		4
.L_65:
        /*0018*/ 	.byte	0x04, 0x17
        /*001a*/ 	.short	(.L_67 - .L_66)
.L_66:
        /*001c*/ 	.word	0x00000000
        /*0020*/ 	.short	0x0002
        /*0022*/ 	.short	0x0010
        /*0024*/ 	.byte	0x00, 0xf5, 0x21, 0x00


	//----- nvinfo : EIATTR_KPARAM_INFO
	.align		4
.L_67:
        /*0028*/ 	.byte	0x04, 0x17
        /*002a*/ 	.short	(.L_69 - .L_68)
.L_68:
        /*002c*/ 	.word	0x00000000
        /*0030*/ 	.short	0x0001
        /*0032*/ 	.short	0x0008
        /*0034*/ 	.byte	0x00, 0xf5, 0x21, 0x00


	//----- nvinfo : EIATTR_KPARAM_INFO
	.align		4
.L_69:
        /*0038*/ 	.byte	0x04, 0x17
        /*003a*/ 	.short	(.L_71 - .L_70)
.L_70:
        /*003c*/ 	.word	0x00000000
        /*0040*/ 	.short	0x0000
        /*0042*/ 	.short	0x0000
        /*0044*/ 	.byte	0x00, 0xf5, 0x21, 0x00


	//----- nvinfo : EIATTR_SPARSE_MMA_MASK
	.align		4
.L_71:
        /*0048*/ 	.byte	0x03, 0x50
        /*004a*/ 	.short	0x0000


	//----- nvinfo : EIATTR_MAXREG_COUNT
	.align		4
        /*004c*/ 	.byte	0x03, 0x1b
        /*004e*/ 	.short	0x00ff


	//----- nvinfo : EIATTR_MERCURY_ISA_VERSION
	.align		4
        /*0050*/ 	.byte	0x03, 0x5f
        /*0052*/ 	.short	0x0101


	//----- nvinfo : EIATTR_VRC_CTA_INIT_COUNT
	.align		4
        /*0054*/ 	.byte	0x02, 0x4a
	.zero		1
	.zero		1


	//----- nvinfo : EIATTR_EXIT_INSTR_OFFSETS
	.align		4
        /*0058*/ 	.byte	0x04, 0x1c
        /*005a*/ 	.short	(.L_73 - .L_72)


	//   ....[0]....
.L_72:
        /*005c*/ 	.word	0x00000070


	//   ....[1]....
        /*0060*/ 	.word	0x00002180


	//----- nvinfo : EIATTR_CRS_STACK_SIZE
	.align		4
.L_73:
        /*0064*/ 	.byte	0x04, 0x1e
        /*0066*/ 	.short	(.L_75 - .L_74)
.L_74:
        /*0068*/ 	.word	0x00000000


	//----- nvinfo : EIATTR_CBANK_PARAM_SIZE
	.align		4
.L_75:
        /*006c*/ 	.byte	0x03, 0x19
        /*006e*/ 	.short	0x001c


	//----- nvinfo : EIATTR_PARAM_CBANK
	.align		4
        /*0070*/ 	.byte	0x04, 0x0a
        /*0072*/ 	.short	(.L_77 - .L_76)
	.align		4
.L_76:
        /*0074*/ 	.word	index@(.nv.constant0._Z17A_operator_kernelPdS_P10GridDomaini)
        /*0078*/ 	.short	0x0380
        /*007a*/ 	.short	0x001c


	//----- nvinfo : EIATTR_SW_WAR
	.align		4
.L_77:
        /*007c*/ 	.byte	0x04, 0x36
        /*007e*/ 	.short	(.L_79 - .L_78)
.L_78:
        /*0080*/ 	.word	0x00000008
.L_79:


//--------------------- .nv.info._Z17Initialize_kernelPdS_P10GridDomaini --------------------------
	.section	.nv.info._Z17Initialize_kernelPdS_P10GridDomaini,"",@"SHT_CUDA_INFO"
	.sectionflags	@""
	.align	4


	//----- nvinfo : EIATTR_CUDA_API_VERSION
	.align		4
        /*0000*/ 	.byte	0x04, 0x37
        /*0002*/ 	.short	(.L_81 - .L_80)
.L_80:
        /*0004*/ 	.word	0x00000082


	//----- nvinfo : EIATTR_KPARAM_INFO
	.align		4
.L_81:
        /*0008*/ 	.byte	0x04, 0x17
        /*000a*/ 	.short	(.L_83 - .L_82)
.L_82:
        /*000c*/ 	.word	0x00000000
        /*0010*/ 	.short	0x0003
        /*0012*/ 	.short	0x0018
        /*0014*/ 	.byte	0x00, 0xf0, 0x11, 0x00


	//----- nvinfo : EIATTR_KPARAM_INFO
	.align		4
.L_83:
        /*0018*/ 	.byte	0x04, 0x17
        /*001a*/ 	.short	(.L_85 - .L_84)
.L_84:
        /*001c*/ 	.word	0x00000000
        /*0020*/ 	.short	0x0002
        /*0022*/ 	.short	0x0010
        /*0024*/ 	.byte	0x00, 0xf5, 0x21, 0x00


	//----- nvinfo : EIATTR_KPARAM_INFO
	.align		4
.L_85:
        /*0028*/ 	.byte	0x04, 0x17
        /*002a*/ 	.short	(.L_87 - .L_86)
.L_86:
        /*002c*/ 	.word	0x00000000
        /*0030*/ 	.short	0x0001
        /*0032*/ 	.short	0x0008
        /*0034*/ 	.byte	0x00, 0xf5, 0x21, 0x00


	//----- nvinfo : EIATTR_KPARAM_INFO
	.align		4
.L_87:
        /*0038*/ 	.byte	0x04, 0x17
        /*003a*/ 	.short	(.L_89 - .L_88)
.L_88:
        /*003c*/ 	.word	0x00000000
        /*0040*/ 	.short	0x0000
        /*0042*/ 	.short	0x0000
        /*0044*/ 	.byte	0x00, 0xf5, 0x21, 0x00


	//----- nvinfo : EIATTR_SPARSE_MMA_MASK
	.align		4
.L_89:
        /*0048*/ 	.byte	0x03, 0x50
        /*004a*/ 	.short	0x0000


	//----- nvinfo : EIATTR_MAXREG_COUNT
	.align		4
        /*004c*/ 	.byte	0x03, 0x1b
        /*004e*/ 	.short	0x00ff


	//----- nvinfo : EIATTR_MERCURY_ISA_VERSION
	.align		4
        /*0050*/ 	.byte	0x03, 0x5f
        /*0052*/ 	.short	0x0101


	//----- nvinfo : EIATTR_VRC_CTA_INIT_COUNT
	.align		4
        /*0054*/ 	.byte	0x02, 0x4a
	.zero		1
	.zero		1


	//----- nvinfo : EIATTR_EXIT_INSTR_OFFSETS
	.align		4
        /*0058*/ 	.byte	0x04, 0x1c
        /*005a*/ 	.short	(.L_91 - .L_90)


	//   ....[0]....
.L_90:
        /*005c*/ 	.word	0x00000070


	//   ....[1]....
        /*0060*/ 	.word	0x000013c0


	//----- nvinfo : EIATTR_CRS_STACK_SIZE
	.align		4
.L_91:
        /*0064*/ 	.byte	0x04, 0x1e
        /*0066*/ 	.short	(.L_93 - .L_92)
.L_92:
        /*0068*/ 	.word	0x00000000


	//----- nvinfo : EIATTR_CBANK_PARAM_SIZE
	.align		4
.L_93:
        /*006c*/ 	.byte	0x03, 0x19
        /*006e*/ 	.short	0x001c


	//----- nvinfo : EIATTR_PARAM_CBANK
	.align		4
        /*0070*/ 	.byte	0x04, 0x0a
        /*0072*/ 	.short	(.L_95 - .L_94)
	.align		4
.L_94:
        /*0074*/ 	.word	index@(.nv.constant0._Z17Initialize_kernelPdS_P10GridDomaini)
        /*0078*/ 	.short	0x0380
        /*007a*/ 	.short	0x001c


	//----- nvinfo : EIATTR_SW_WAR
	.align		4
.L_95:
        /*007c*/ 	.byte	0x04, 0x36
        /*007e*/ 	.short	(.L_97 - .L_96)
.L_96:
        /*0080*/ 	.word	0x00000008
.L_97:


//--------------------- .nv.callgraph             --------------------------
	.section	.nv.callgraph,"",@"SHT_CUDA_CALLGRAPH"
	.align	4
	.sectionentsize	8
	.align		4
        /*0000*/ 	.word	0x00000000
	.align		4
        /*0004*/ 	.word	0xffffffff
	.align		4
        /*0008*/ 	.word	0x00000000
	.align		4
        /*000c*/ 	.word	0xfffffffe
	.align		4
        /*0010*/ 	.word	0x00000000
	.align		4
        /*0014*/ 	.word	0xfffffffd
	.align		4
        /*0018*/ 	.word	0x00000000
	.align		4
        /*001c*/ 	.word	0xfffffffc


//--------------------- .text._Z12Axpby_kernelPdS_S_di --------------------------
	.section	.text._Z12Axpby_kernelPdS_S_di,"ax",@progbits
	.align	128
        .global         _Z12Axpby_kernelPdS_S_di
        .type           _Z12Axpby_kernelPdS_S_di,@function
        .size           _Z12Axpby_kernelPdS_S_di,(.L_x_78 - _Z12Axpby_kernelPdS_S_di)
        .other          _Z12Axpby_kernelPdS_S_di,@"STO_CUDA_ENTRY STV_DEFAULT"
_Z12Axpby_kernelPdS_S_di:
.text._Z12Axpby_kernelPdS_S_di:
[----:B------:R-:W-:Y:S01]  /*0000*/  LDC R1, c[0x0][0x37c] ;  /* 0x0000df00ff017b82 */ /* 0x000fe20000000800 */
[----:B------:R-:W0:Y:S07]  /*0010*/  S2R R0, SR_TID.X ;  /* 0x0000000000007919 */ /* 0x000e2e0000002100 */
[----:B------:R-:W0:Y:S01]  /*0020*/  S2UR UR4, SR_CTAID.X ;  /* 0x00000000000479c3 */ /* 0x000e220000002500 */
[----:B------:R-:W1:Y:S07]  /*0030*/  LDCU UR5, c[0x0][0x3a0] ;  /* 0x00007400ff0577ac */ /* 0x000e6e0008000800 */
[----:B------:R-:W0:Y:S02]  /*0040*/  LDC R15, c[0x0][0x360] ;  /* 0x0000d800ff0f7b82 */ /* 0x000e240000000800 */
[----:B0-----:R-:W-:-:S05]  /*0050*/  IMAD R15, R15, UR4, R0 ;  /* 0x000000040f0f7c24 */ /* 0x001fca000f8e0200 */
[----:B-1----:R-:W-:-:S13]  /*0060*/  ISETP.GE.AND P0, PT, R15, UR5, PT ;  /* 0x000000050f007c0c */ /* 0x002fda000bf06270 */
[----:B------:R-:W-:Y:S05]  /*0070*/  @P0 EXIT ;  /* 0x000000000000094d */ /* 0x000fea0003800000 */
[----:B------:R-:W0:Y:S01]  /*0080*/  LDC.64 R2, c[0x0][0x388] ;  /* 0x0000e200ff027b82 */ /* 0x000e220000000a00 */
[----:B------:R-:W1:Y:S07]  /*0090*/  LDCU.64 UR4, c[0x0][0x358] ;  /* 0x00006b00ff0477ac */ /* 0x000e6e0008000a00 */
[----:B------:R-:W2:Y:S08]  /*00a0*/  LDC.64 R6, c[0x0][0x380] ;  /* 0x0000e000ff067b82 */ /* 0x000eb00000000a00 */
[----:B------:R-:W3:Y:S01]  /*00b0*/  LDC.64 R12, c[0x0][0x398] ;  /* 0x0000e600ff0c7b82 */ /* 0x000ee20000000a00 */
[----:B0-----:R-:W-:-:S07]  /*00c0*/  IMAD.WIDE R2, R15, 0x8, R2 ;  /* 0x000000080f027825 */ /* 0x001fce00078e0202 */
[----:B------:R-:W0:Y:S01]  /*00d0*/  LDC.64 R10, c[0x0][0x390] ;  /* 0x0000e400ff0a7b82 */ /* 0x000e220000000a00 */
[----:B-1----:R-:W3:Y:S01]  /*00e0*/  LDG.E.64 R4, desc[UR4][R2.64] ;  /* 0x0000000402047981 */ /* 0x002ee2000c1e1b00 */
[----:B--2---:R-:W-:-:S05]  /*00f0*/  IMAD.WIDE R6, R15, 0x8, R6 ;  /* 0x000000080f067825 */ /* 0x004fca00078e0206 */
[----:B------:R-:W3:Y:S02]  /*0100*/  LDG.E.64 R8, desc[UR4][R6.64] ;  /* 0x0000000406087981 */ /* 0x000ee4000c1e1b00 */
[----:B---3--:R-:W-:Y:S01]  /*0110*/  DFMA R4, R4, R12, R8 ;  /* 0x0000000c0404722b */ /* 0x008fe20000000008 */
[----:B0-----:R-:W-:-:S06]  /*0120*/  IMAD.WIDE R8, R15, 0x8, R10 ;  /* 0x000000080f087825 */ /* 0x001fcc00078e020a */
[----:B------:R-:W-:Y:S04]  /*0130*/  STG.E.64 desc[UR4][R6.64], R4 ;  /* 0x0000000406007986 */ /* 0x000fe8000c101b04 */
[----:B------:R-:W2:Y:S04]  /*0140*/  LDG.E.64 R10, desc[UR4][R2.64] ;  /* 0x00000004020a7981 */ /* 0x000ea8000c1e1b00 */
[----:B------:R-:W2:Y:S02]  /*0150*/  LDG.E.64 R8, desc[UR4][R8.64] ;  /* 0x0000000408087981 */ /* 0x000ea4000c1e1b00 */
[----:B--2---:R-:W-:-:S07]  /*0160*/  DFMA R10, R8, R12, R10 ;  /* 0x0000000c080a722b */ /* 0x004fce000000000a */
[----:B------:R-:W-:Y:S01]  /*0170*/  STG.E.64 desc[UR4][R2.64], R10 ;  /* 0x0000000a02007986 */ /* 0x000fe2000c101b04 */
[----:B------:R-:W-:Y:S05]  /*0180*/  EXIT ;  /* 0x000000000000794d */ /* 0x000fea0003800000 */
.L_x_0:
[----:B------:R-:W-:-:S00]  /*0190*/  BRA `(.L_x_0) ;  /* 0xfffffffc00fc7947 */ /* 0x000fc0000383ffff */
[----:B------:R-:W-:-:S00]  /*01a0*/  NOP ;  /* 0x0000000000007918 */ /* 0x000fc00000000000 */
        /* <DEDUP_REMOVED lines=13> */
.L_x_78:


//--------------------- .text._Z10Dot_kernelPdS_S_P10GridDomaini --------------------------
	.section	.text._Z10Dot_kernelPdS_S_P10GridDomaini,"ax",@progbits
	.align	128
        .global         _Z10Dot_kernelPdS_S_P10GridDomaini
        .type           _Z10Dot_kernelPdS_S_P10GridDomaini,@function
        .size           _Z10Dot_kernelPdS_S_P10GridDomaini,(.L_x_79 - _Z10Dot_kernelPdS_S_P10GridDomaini)
        .other          _Z10Dot_kernelPdS_S_P10GridDomaini,@"STO_CUDA_ENTRY STV_DEFAULT"
_Z10Dot_kernelPdS_S_P10GridDomaini:
.text._Z10Dot_kernelPdS_S_P10GridDomaini:
[----:B------:R-:W-:Y:S01]  /*0000*/  LDC R1, c[0x0][0x37c] ;  /* 0x0000df00ff017b82 */ /* 0x000fe20000000800 */
[----:B------:R-:W0:Y:S01]  /*0010*/  S2R R0, SR_TID.X ;  /* 0x0000000000007919 */ /* 0x000e220000002100 */
[----:B------:R-:W0:Y:S01]  /*0020*/  LDCU UR8, c[0x0][0x3a0] ;  /* 0x00007400ff0877ac */ /* 0x000e220008000800 */
[----:B------:R-:W-:Y:S01]  /*0030*/  BSSY.RECONVERGENT B0, `(.L_x_1) ;  /* 0x000015c000007945 */ /* 0x000fe20003800200 */
[----:B------:R-:W-:Y:S01]  /*0040*/  CS2R R16, SRZ ;  /* 0x0000000000107805 */ /* 0x000fe2000001ff00 */
[----:B------:R-:W1:Y:S01]  /*0050*/  LDCU.64 UR6, c[0x0][0x358] ;  /* 0x00006b00ff0677ac */ /* 0x000e620008000a00 */
[----:B0-----:R-:W-:-:S13]  /*0060*/  ISETP.GE.AND P0, PT, R0, UR8, PT ;  /* 0x0000000800007c0c */ /* 0x001fda000bf06270 */
[----:B-1----:R-:W-:Y:S05]  /*0070*/  @P0 BRA `(.L_x_2) ;  /* 0x00000014005c0947 */ /* 0x002fea0003800000 */
[----:B------:R-:W0:Y:S02]  /*0080*/  LDC.64 R12, c[0x0][0x398] ;  /* 0x0000e600ff0c7b82 */ /* 0x000e240000000a00 */
[----:B0-----:R0:W5:Y:S04]  /*0090*/  LDG.E R3, desc[UR6][R12.64+0x30] ;  /* 0x000030060c037981 */ /* 0x001168000c1e1900 */
[----:B------:R0:W5:Y:S04]  /*00a0*/  LDG.E R4, desc[UR6][R12.64+0x20] ;  /* 0x000020060c047981 */ /* 0x000168000c1e1900 */
[----:B------:R0:W5:Y:S04]  /*00b0*/  LDG.E R5, desc[UR6][R12.64+0x28] ;  /* 0x000028060c057981 */ /* 0x000168000c1e1900 */
[----:B------:R0:W5:Y:S04]  /*00c0*/  LDG.E R6, desc[UR6][R12.64+0x50] ;  /* 0x000050060c067981 */ /* 0x000168000c1e1900 */
[----:B------:R0:W5:Y:S01]  /*00d0*/  LDG.E.64 R10, desc[UR6][R12.64+0x68] ;  /* 0x000068060c0a7981 */ /* 0x000162000c1e1b00 */
[----:B------:R-:W-:Y:S01]  /*00e0*/  LOP3.LUT R7, RZ, R0, RZ, 0x33, !PT ;  /* 0x00000000ff077212 */ /* 0x000fe200078e33ff */
[----:B------:R-:W-:Y:S01]  /*00f0*/  BSSY.RECONVERGENT B1, `(.L_x_3) ;  /* 0x00000bf000017945 */ /* 0x000fe20003800200 */
[----:B------:R-:W-:Y:S01]  /*0100*/  IMAD.MOV.U32 R2, RZ, RZ, R0 ;  /* 0x000000ffff027224 */ /* 0x000fe200078e0000 */
[----:B------:R-:W-:-:S02]  /*0110*/  CS2R R16, SRZ ;  /* 0x0000000000107805 */ /* 0x000fc4000001ff00 */
[----:B------:R-:W-:-:S05]  /*0120*/  VIADD R7, R7, UR8 ;  /* 0x0000000807077c36 */ /* 0x000fca0008000000 */
[C---:B------:R-:W-:Y:S02]  /*0130*/  ISETP.GE.U32.AND P0, PT, R7.reuse, 0x600, PT ;  /* 0x000006000700780c */ /* 0x040fe40003f06070 */
[----:B------:R-:W-:-:S11]  /*0140*/  LEA.HI R8, R7, 0x1, RZ, 0x17 ;  /* 0x0000000107087811 */ /* 0x000fd600078fb8ff */
[----:B0-----:R-:W-:Y:S05]  /*0150*/  @!P0 BRA `(.L_x_4) ;  /* 0x0000000800e08947 */ /* 0x001fea0003800000 */
[----:B-----5:R-:W-:Y:S01]  /*0160*/  IABS R9, R3 ;  /* 0x0000000300097213 */ /* 0x020fe20000000000 */
[----:B------:R-:W-:Y:S01]  /*0170*/  IMAD.MOV.U32 R22, RZ, RZ, RZ ;  /* 0x000000ffff167224 */ /* 0x000fe200078e00ff */
[----:B------:R-:W-:Y:S01]  /*0180*/  LOP3.LUT R24, R8, 0xfffffc, RZ, 0xc0, !PT ;  /* 0x00fffffc08187812 */ /* 0x000fe200078ec0ff */
[----:B------:R-:W-:Y:S01]  /*0190*/  BSSY.RECONVERGENT B2, `(.L_x_4) ;  /* 0x00000b4000027945 */ /* 0x000fe20003800200 */
[----:B------:R-:W0:Y:S01]  /*01a0*/  I2F.RP R12, R9 ;  /* 0x00000009000c7306 */ /* 0x000e220000209400 */
[----:B------:R-:W-:Y:S02]  /*01b0*/  CS2R R16, SRZ ;  /* 0x0000000000107805 */ /* 0x000fe4000001ff00 */
[----:B------:R-:W-:-:S05]  /*01c0*/  IMAD.MOV R24, RZ, RZ, -R24 ;  /* 0x000000ffff187224 */ /* 0x000fca00078e0a18 */
[----:B0-----:R-:W0:Y:S02]  /*01d0*/  MUFU.RCP R12, R12 ;  /* 0x0000000c000c7308 */ /* 0x001e240000001000 */
[----:B0-----:R-:W-:-:S06]  /*01e0*/  VIADD R23, R12, 0xffffffe ;  /* 0x0ffffffe0c177836 */ /* 0x001fcc0000000000 */
[----:B------:R-:W0:Y:S02]  /*01f0*/  F2I.FTZ.U32.TRUNC.NTZ R23, R23 ;  /* 0x0000001700177305 */ /* 0x000e24000021f000 */
[----:B0-----:R-:W-:-:S04]  /*0200*/  IMAD.MOV R2, RZ, RZ, -R23 ;  /* 0x000000ffff027224 */ /* 0x001fc800078e0a17 */
[----:B------:R-:W-:Y:S02]  /*0210*/  IMAD R13, R2, R9, RZ ;  /* 0x00000009020d7224 */ /* 0x000fe400078e02ff */
[----:B------:R-:W-:Y:S02]  /*0220*/  IMAD.MOV.U32 R2, RZ, RZ, R0 ;  /* 0x000000ffff027224 */ /* 0x000fe400078e0000 */
[----:B------:R-:W-:-:S07]  /*0230*/  IMAD.HI.U32 R22, R23, R13, R22 ;  /* 0x0000000d17167227 */ /* 0x000fce00078e0016 */
.L_x_5:
[----:B------:R-:W-:Y:S01]  /*0240*/  IABS R13, R2 ;  /* 0x00000002000d7213 */ /* 0x000fe20000000000 */
[----:B------:R-:W0:Y:S01]  /*0250*/  LDC.64 R14, c[0x0][0x390] ;  /* 0x0000e400ff0e7b82 */ /* 0x000e220000000a00 */
[-C--:B------:R-:W-:Y:S02]  /*0260*/  IABS R12, R3.reuse ;  /* 0x00000003000c7213 */ /* 0x080fe40000000000 */
[----:B------:R-:W-:Y:S01]  /*0270*/  IABS R26, R3 ;  /* 0x00000003001a7213 */ /* 0x000fe20000000000 */
[----:B------:R-:W-:Y:S01]  /*0280*/  IMAD.HI.U32 R28, R22, R13, RZ ;  /* 0x0000000d161c7227 */ /* 0x000fe200078e00ff */
[----:B------:R-:W-:Y:S02]  /*0290*/  ISETP.GE.AND P3, PT, R2, RZ, PT ;  /* 0x000000ff0200720c */ /* 0x000fe40003f66270 */
[----:B------:R-:W-:Y:S01]  /*02a0*/  ISETP.NE.AND P1, PT, R3, RZ, PT ;  /* 0x000000ff0300720c */ /* 0x000fe20003f25270 */
[----:B------:R-:W-:Y:S01]  /*02b0*/  IMAD.MOV R23, RZ, RZ, -R12 ;  /* 0x000000ffff177224 */ /* 0x000fe200078e0a0c */
[----:B------:R-:W-:-:S03]  /*02c0*/  LOP3.LUT R25, RZ, R3, RZ, 0x33, !PT ;  /* 0x00000003ff197212 */ /* 0x000fc600078e33ff */
[----:B------:R-:W-:-:S05]  /*02d0*/  IMAD R22, R28, R23, R13 ;  /* 0x000000171c167224 */ /* 0x000fca00078e020d */
[----:B------:R-:W-:-:S13]  /*02e0*/  ISETP.GT.U32.AND P2, PT, R9, R22, PT ;  /* 0x000000160900720c */ /* 0x000fda0003f44070 */
[----:B------:R-:W-:-:S05]  /*02f0*/  @!P2 IMAD.IADD R22, R22, 0x1, -R26 ;  /* 0x000000011616a824 */ /* 0x000fca00078e0a1a */
[----:B------:R-:W-:Y:S01]  /*0300*/  ISETP.GT.U32.AND P0, PT, R9, R22, PT ;  /* 0x000000160900720c */ /* 0x000fe20003f04070 */
[----:B------:R-:W-:-:S05]  /*0310*/  IMAD.IADD R9, R22, 0x1, -R26 ;  /* 0x0000000116097824 */ /* 0x000fca00078e0a1a */
[----:B------:R-:W-:-:S05]  /*0320*/  SEL R12, R9, R22, !P0 ;  /* 0x00000016090c7207 */ /* 0x000fca0004000000 */
[----:B------:R-:W-:-:S05]  /*0330*/  @!P3 IMAD.MOV R12, RZ, RZ, -R12 ;  /* 0x000000ffff0cb224 */ /* 0x000fca00078e0a0c */
[----:B------:R-:W-:Y:S02]  /*0340*/  SEL R9, R25, R12, !P1 ;  /* 0x0000000c19097207 */ /* 0x000fe40004800000 */
[----:B------:R-:W1:Y:S03]  /*0350*/  LDC.64 R12, c[0x0][0x388] ;  /* 0x0000e200ff0c7b82 */ /* 0x000e660000000a00 */
[----:B------:R-:W-:-:S05]  /*0360*/  IMAD.IADD R9, R4, 0x1, R9 ;  /* 0x0000000104097824 */ /* 0x000fca00078e0209 */
[----:B------:R-:W-:-:S13]  /*0370*/  ISETP.NE.AND P0, PT, R9, RZ, PT ;  /* 0x000000ff0900720c */ /* 0x000fda0003f05270 */
[----:B------:R-:W2:Y:S02]  /*0380*/  @P0 LDC.64 R20, c[0x0][0x398] ;  /* 0x0000e600ff140b82 */ /* 0x000ea40000000a00 */
[----:B--2---:R-:W2:Y:S01]  /*0390*/  @P0 LDG.E R20, desc[UR6][R20.64+0x4c] ;  /* 0x00004c0614140981 */ /* 0x004ea2000c1e1900 */
[----:B-1----:R-:W-:-:S05]  /*03a0*/  IMAD.WIDE.U32 R12, R2, 0x8, R12 ;  /* 0x00000008020c7825 */ /* 0x002fca00078e000c */
[----:B------:R-:W3:Y:S01]  /*03b0*/  LDG.E.64 R18, desc[UR6][R12.64] ;  /* 0x000000060c127981 */ /* 0x000ee2000c1e1b00 */
[----:B0-----:R-:W-:Y:S01]  /*03c0*/  IMAD.WIDE.U32 R14, R2, 0x8, R14 ;  /* 0x00000008020e7825 */ /* 0x001fe200078e000e */
[----:B--2---:R-:W-:-:S04]  /*03d0*/  ISETP.EQ.OR P0, PT, R9, R20, !P0 ;  /* 0x000000140900720c */ /* 0x004fc80004702670 */
[----:B------:R-:W2:Y:S01]  /*03e0*/  LDG.E.64 R20, desc[UR6][R14.64] ;  /* 0x000000060e147981 */ /* 0x000ea2000c1e1b00 */
[----:B------:R-:W-:Y:S01]  /*03f0*/  IMAD.MOV.U32 R9, RZ, RZ, R26 ;  /* 0x000000ffff097224 */ /* 0x000fe200078e001a */
[----:B------:R-:W0:Y:S01]  /*0400*/  I2F.RP R27, R26 ;  /* 0x0000001a001b7306 */ /* 0x000e220000209400 */
[----:B------:R-:W-:Y:S01]  /*0410*/  @!P2 VIADD R28, R28, 0x1 ;  /* 0x000000011c1ca836 */ /* 0x000fe20000000000 */
[----:B---3--:R-:W-:-:S06]  /*0420*/  DMUL R18, R10, R18 ;  /* 0x000000120a127228 */ /* 0x008fcc0000000000 */
[----:B0-----:R-:W0:Y:S02]  /*0430*/  MUFU.RCP R27, R27 ;  /* 0x0000001b001b7308 */ /* 0x001e240000001000 */
[----:B--2---:R-:W-:-:S08]  /*0440*/  DMUL R18, R18, R20 ;  /* 0x0000001412127228 */ /* 0x004fd00000000000 */
[----:B------:R-:W-:-:S10]  /*0450*/  DMUL R20, R18, 0.5 ;  /* 0x3fe0000012147828 */ /* 0x000fd40000000000 */
[----:B------:R-:W-:Y:S02]  /*0460*/  FSEL R20, R20, R18, P0 ;  /* 0x0000001214147208 */ /* 0x000fe40000000000 */
[----:B------:R-:W-:Y:S02]  /*0470*/  FSEL R21, R21, R19, P0 ;  /* 0x0000001315157208 */ /* 0x000fe40000000000 */
[----:B------:R-:W-:Y:S02]  /*0480*/  ISETP.GE.U32.AND P0, PT, R22, R9, PT ;  /* 0x000000091600720c */ /* 0x000fe40003f06070 */
[----:B------:R-:W-:-:S04]  /*0490*/  LOP3.LUT R18, R2, R3, RZ, 0x3c, !PT ;  /* 0x0000000302127212 */ /* 0x000fc800078e3cff */
[----:B------:R-:W-:Y:S01]  /*04a0*/  ISETP.GE.AND P3, PT, R18, RZ, PT ;  /* 0x000000ff1200720c */ /* 0x000fe20003f66270 */
[----:B0-----:R-:W-:-:S06]  /*04b0*/  VIADD R18, R27, 0xffffffe ;  /* 0x0ffffffe1b127836 */ /* 0x001fcc0000000000 */
[----:B------:R-:W-:-:S06]  /*04c0*/  @P0 VIADD R28, R28, 0x1 ;  /* 0x000000011c1c0836 */ /* 0x000fcc0000000000 */
[----:B------:R-:W-:-:S05]  /*04d0*/  @!P3 IMAD.MOV R28, RZ, RZ, -R28 ;  /* 0x000000ffff1cb224 */ /* 0x000fca00078e0a1c */
[----:B------:R-:W-:-:S05]  /*04e0*/  SEL R28, R25, R28, !P1 ;  /* 0x0000001c191c7207 */ /* 0x000fca0004800000 */
[----:B------:R-:W-:Y:S01]  /*04f0*/  IMAD.IADD R19, R5, 0x1, R28 ;  /* 0x0000000105137824 */ /* 0x000fe200078e021c */
[----:B------:R-:W-:-:S04]  /*0500*/  DMUL R28, R20, 0.5 ;  /* 0x3fe00000141c7828 */ /* 0x000fc80000000000 */
[----:B------:R-:W-:Y:S02]  /*0510*/  ISETP.NE.AND P0, PT, R19, R6, PT ;  /* 0x000000061300720c */ /* 0x000fe40003f05270 */
[----:B------:R0:W1:Y:S04]  /*0520*/  F2I.FTZ.U32.TRUNC.NTZ R19, R18 ;  /* 0x0000001200137305 */ /* 0x000068000021f000 */
[----:B------:R-:W-:Y:S02]  /*0530*/  FSEL R20, R28, R20, !P0 ;  /* 0x000000141c147208 */ /* 0x000fe40004000000 */
[----:B------:R-:W-:Y:S01]  /*0540*/  FSEL R21, R29, R21, !P0 ;  /* 0x000000151d157208 */ /* 0x000fe20004000000 */
[----:B0-----:R-:W-:-:S05]  /*0550*/  IMAD.MOV.U32 R18, RZ, RZ, RZ ;  /* 0x000000ffff127224 */ /* 0x001fca00078e00ff */
[----:B------:R-:W-:Y:S01]  /*0560*/  DADD R16, R16, R20 ;  /* 0x0000000010107229 */ /* 0x000fe20000000014 */
[----:B------:R-:W-:Y:S02]  /*0570*/  VIADD R20, R2, 0x200 ;  /* 0x0000020002147836 */ /* 0x000fe40000000000 */
[----:B-1----:R-:W-:-:S03]  /*0580*/  IMAD.MOV R27, RZ, RZ, -R19 ;  /* 0x000000ffff1b7224 */ /* 0x002fc600078e0a13 */
[----:B------:R-:W-:Y:S01]  /*0590*/  ISETP.GE.AND P3, PT, R20, RZ, PT ;  /* 0x000000ff1400720c */ /* 0x000fe20003f66270 */
[----:B------:R-:W-:-:S04]  /*05a0*/  IMAD R27, R27, R26, RZ ;  /* 0x0000001a1b1b7224 */ /* 0x000fc800078e02ff */
[----:B------:R-:W-:Y:S01]  /*05b0*/  IMAD.HI.U32 R22, R19, R27, R18 ;  /* 0x0000001b13167227 */ /* 0x000fe200078e0012 */
[----:B------:R-:W-:Y:S02]  /*05c0*/  IABS R19, R20 ;  /* 0x0000001400137213 */ /* 0x000fe40000000000 */
[----:B------:R-:W-:-:S03]  /*05d0*/  LOP3.LUT R20, R20, R3, RZ, 0x3c, !PT ;  /* 0x0000000314147212 */ /* 0x000fc600078e3cff */
[----:B------:R-:W-:Y:S01]  /*05e0*/  IMAD.HI.U32 R28, R22, R19, RZ ;  /* 0x00000013161c7227 */ /* 0x000fe200078e00ff */
[----:B------:R-:W-:Y:S02]  /*05f0*/  ISETP.GE.AND P4, PT, R20, RZ, PT ;  /* 0x000000ff1400720c */ /* 0x000fe40003f86270 */
[----:B------:R-:W2:Y:S01]  /*0600*/  LDG.E.64 R20, desc[UR6][R12.64+0x1000] ;  /* 0x001000060c147981 */ /* 0x000ea2000c1e1b00 */
[----:B------:R-:W-:-:S05]  /*0610*/  IMAD R18, R28, R23, R19 ;  /* 0x000000171c127224 */ /* 0x000fca00078e0213 */
[----:B------:R-:W-:-:S13]  /*0620*/  ISETP.GT.U32.AND P2, PT, R9, R18, PT ;  /* 0x000000120900720c */ /* 0x000fda0003f44070 */
[----:B------:R-:W-:-:S04]  /*0630*/  @!P2 IMAD.IADD R18, R18, 0x1, -R26 ;  /* 0x000000011212a824 */ /* 0x000fc800078e0a1a */
[----:B------:R-:W-:Y:S01]  /*0640*/  IMAD.IADD R19, R18, 0x1, -R26 ;  /* 0x0000000112137824 */ /* 0x000fe200078e0a1a */
[----:B------:R-:W-:-:S04]  /*0650*/  ISETP.GT.U32.AND P0, PT, R9, R18, PT ;  /* 0x000000120900720c */ /* 0x000fc80003f04070 */
[----:B------:R-:W-:-:S05]  /*0660*/  SEL R19, R19, R18, !P0 ;  /* 0x0000001213137207 */ /* 0x000fca0004000000 */
[----:B------:R-:W-:Y:S01]  /*0670*/  @!P3 IMAD.MOV R19, RZ, RZ, -R19 ;  /* 0x000000ffff13b224 */ /* 0x000fe200078e0a13 */
[----:B------:R-:W-:-:S04]  /*0680*/  ISETP.GE.U32.AND P3, PT, R18, R9, PT ;  /* 0x000000091200720c */ /* 0x000fc80003f66070 */
[----:B------:R-:W-:-:S05]  /*0690*/  SEL R27, R25, R19, !P1 ;  /* 0x00000013191b7207 */ /* 0x000fca0004800000 */
[----:B------:R-:W-:-:S05]  /*06a0*/  IMAD.IADD R27, R4, 0x1, R27 ;  /* 0x00000001041b7824 */ /* 0x000fca00078e021b */
[----:B------:R-:W-:-:S13]  /*06b0*/  ISETP.NE.AND P0, PT, R27, RZ, PT ;  /* 0x000000ff1b00720c */ /* 0x000fda0003f05270 */
[----:B------:R-:W0:Y:S02]  /*06c0*/  @P0 LDC.64 R18, c[0x0][0x398] ;  /* 0x0000e600ff120b82 */ /* 0x000e240000000a00 */
[----:B0-----:R-:W3:Y:S04]  /*06d0*/  @P0 LDG.E R29, desc[UR6][R18.64+0x4c] ;  /* 0x00004c06121d0981 */ /* 0x001ee8000c1e1900 */
[----:B------:R-:W4:Y:S01]  /*06e0*/  LDG.E.64 R18, desc[UR6][R14.64+0x1000] ;  /* 0x001000060e127981 */ /* 0x000f22000c1e1b00 */
[----:B------:R-:W-:-:S04]  /*06f0*/  @!P2 VIADD R28, R28, 0x1 ;  /* 0x000000011c1ca836 */ /* 0x000fc80000000000 */
[----:B------:R-:W-:-:S04]  /*0700*/  @P3 VIADD R28, R28, 0x1 ;  /* 0x000000011c1c3836 */ /* 0x000fc80000000000 */
[----:B------:R-:W-:-:S05]  /*0710*/  @!P4 IMAD.MOV R28, RZ, RZ, -R28 ;  /* 0x000000ffff1cc224 */ /* 0x000fca00078e0a1c */
[----:B------:R-:W-:Y:S01]  /*0720*/  SEL R28, R25, R28, !P1 ;  /* 0x0000001c191c7207 */ /* 0x000fe20004800000 */
[----:B--2---:R-:W-:-:S08]  /*0730*/  DMUL R20, R10, R20 ;  /* 0x000000140a147228 */ /* 0x004fd00000000000 */
[----:B----4-:R-:W-:Y:S01]  /*0740*/  DMUL R20, R20, R18 ;  /* 0x0000001214147228 */ /* 0x010fe20000000000 */
[----:B---3--:R-:W-:-:S07]  /*0750*/  ISETP.EQ.OR P0, PT, R27, R29, !P0 ;  /* 0x0000001d1b00720c */ /* 0x008fce0004702670 */
[----:B------:R-:W-:-:S10]  /*0760*/  DMUL R18, R20, 0.5 ;  /* 0x3fe0000014127828 */ /* 0x000fd40000000000 */
[----:B------:R-:W-:Y:S01]  /*0770*/  FSEL R21, R19, R21, P0 ;  /* 0x0000001513157208 */ /* 0x000fe20000000000 */
[----:B------:R-:W-:Y:S01]  /*0780*/  IMAD.IADD R19, R5, 0x1, R28 ;  /* 0x0000000105137824 */ /* 0x000fe200078e021c */
[----:B------:R-:W-:-:S04]  /*0790*/  FSEL R20, R18, R20, P0 ;  /* 0x0000001412147208 */ /* 0x000fc80000000000 */
[----:B------:R-:W-:Y:S02]  /*07a0*/  ISETP.NE.AND P0, PT, R19, R6, PT ;  /* 0x000000061300720c */ /* 0x000fe40003f05270 */
[----:B------:R-:W-:-:S10]  /*07b0*/  DMUL R18, R20, 0.5 ;  /* 0x3fe0000014127828 */ /* 0x000fd40000000000 */
[----:B------:R-:W-:Y:S01]  /*07c0*/  FSEL R18, R18, R20, !P0 ;  /* 0x0000001412127208 */ /* 0x000fe20004000000 */
[----:B------:R-:W-:Y:S01]  /*07d0*/  VIADD R20, R2, 0x400 ;  /* 0x0000040002147836 */ /* 0x000fe20000000000 */
[----:B------:R-:W-:-:S04]  /*07e0*/  FSEL R19, R19, R21, !P0 ;  /* 0x0000001513137208 */ /* 0x000fc80004000000 */
[----:B------:R-:W-:Y:S02]  /*07f0*/  IABS R21, R20 ;  /* 0x0000001400157213 */ /* 0x000fe40000000000 */
[----:B------:R-:W-:-:S03]  /*0800*/  DADD R16, R16, R18 ;  /* 0x0000000010107229 */ /* 0x000fc60000000012 */
[----:B------:R-:W-:-:S04]  /*0810*/  IMAD.HI.U32 R28, R22, R21, RZ ;  /* 0x00000015161c7227 */ /* 0x000fc800078e00ff */
[----:B------:R-:W-:-:S05]  /*0820*/  IMAD R18, R28, R23, R21 ;  /* 0x000000171c127224 */ /* 0x000fca00078e0215 */
[----:B------:R-:W-:Y:S02]  /*0830*/  ISETP.GT.U32.AND P2, PT, R9, R18, PT ;  /* 0x000000120900720c */ /* 0x000fe40003f44070 */
[----:B------:R-:W-:-:S11]  /*0840*/  ISETP.GE.AND P3, PT, R20, RZ, PT ;  /* 0x000000ff1400720c */ /* 0x000fd60003f66270 */
[----:B------:R-:W-:-:S04]  /*0850*/  @!P2 IMAD.IADD R18, R18, 0x1, -R26 ;  /* 0x000000011212a824 */ /* 0x000fc800078e0a1a */
[----:B------:R-:W-:Y:S01]  /*0860*/  IMAD.IADD R19, R18, 0x1, -R26 ;  /* 0x0000000112137824 */ /* 0x000fe200078e0a1a */
[----:B------:R-:W-:-:S04]  /*0870*/  ISETP.GT.U32.AND P0, PT, R9, R18, PT ;  /* 0x000000120900720c */ /* 0x000fc80003f04070 */
[----:B------:R-:W-:-:S05]  /*0880*/  SEL R19, R19, R18, !P0 ;  /* 0x0000001213137207 */ /* 0x000fca0004000000 */
[----:B------:R-:W-:-:S05]  /*0890*/  @!P3 IMAD.MOV R19, RZ, RZ, -R19 ;  /* 0x000000ffff13b224 */ /* 0x000fca00078e0a13 */
[----:B------:R-:W-:-:S05]  /*08a0*/  SEL R27, R25, R19, !P1 ;  /* 0x00000013191b7207 */ /* 0x000fca0004800000 */
[----:B------:R-:W-:-:S05]  /*08b0*/  IMAD.IADD R27, R4, 0x1, R27 ;  /* 0x00000001041b7824 */ /* 0x000fca00078e021b */
[----:B------:R-:W-:Y:S02]  /*08c0*/  ISETP.NE.AND P0, PT, R27, RZ, PT ;  /* 0x000000ff1b00720c */ /* 0x000fe40003f05270 */
[----:B------:R-:W-:-:S11]  /*08d0*/  ISETP.GE.U32.AND P3, PT, R18, R9, PT ;  /* 0x000000091200720c */ /* 0x000fd60003f66070 */
[----:B------:R-:W0:Y:S01]  /*08e0*/  @P0 LDC.64 R18, c[0x0][0x398] ;  /* 0x0000e600ff120b82 */ /* 0x000e220000000a00 */
[----:B------:R-:W-:-:S04]  /*08f0*/  LOP3.LUT R20, R20, R3, RZ, 0x3c, !PT ;  /* 0x0000000314147212 */ /* 0x000fc800078e3cff */
[----:B------:R-:W-:Y:S02]  /*0900*/  ISETP.GE.AND P4, PT, R20, RZ, PT ;  /* 0x000000ff1400720c */ /* 0x000fe40003f86270 */
[----:B------:R-:W2:Y:S04]  /*0910*/  LDG.E.64 R20, desc[UR6][R14.64+0x2000] ;  /* 0x002000060e147981 */ /* 0x000ea8000c1e1b00 */
[----:B------:R-:W3:Y:S04]  /*0920*/  LDG.E.64 R14, desc[UR6][R14.64+0x3000] ;  /* 0x003000060e0e7981 */ /* 0x000ee8000c1e1b00 */
[----:B0-----:R0:W4:Y:S04]  /*0930*/  @P0 LDG.E R29, desc[UR6][R18.64+0x4c] ;  /* 0x00004c06121d0981 */ /* 0x001128000c1e1900 */
[----:B------:R-:W0:Y:S04]  /*0940*/  LDG.E.64 R18, desc[UR6][R12.64+0x2000] ;  /* 0x002000060c127981 */ /* 0x000e28000c1e1b00 */
[----:B------:R-:W5:Y:S01]  /*0950*/  LDG.E.64 R12, desc[UR6][R12.64+0x3000] ;  /* 0x003000060c0c7981 */ /* 0x000f62000c1e1b00 */
[----:B------:R-:W-:-:S04]  /*0960*/  @!P2 VIADD R28, R28, 0x1 ;  /* 0x000000011c1ca836 */ /* 0x000fc80000000000 */
[----:B------:R-:W-:-:S04]  /*0970*/  @P3 VIADD R28, R28, 0x1 ;  /* 0x000000011c1c3836 */ /* 0x000fc80000000000 */
[----:B------:R-:W-:-:S05]  /*0980*/  @!P4 IMAD.MOV R28, RZ, RZ, -R28 ;  /* 0x000000ffff1cc224 */ /* 0x000fca00078e0a1c */
[----:B------:R-:W-:Y:S01]  /*0990*/  SEL R28, R25, R28, !P1 ;  /* 0x0000001c191c7207 */ /* 0x000fe20004800000 */
[----:B0-----:R-:W-:-:S08]  /*09a0*/  DMUL R18, R10, R18 ;  /* 0x000000120a127228 */ /* 0x001fd00000000000 */
[----:B--2---:R-:W-:Y:S01]  /*09b0*/  DMUL R20, R18, R20 ;  /* 0x0000001412147228 */ /* 0x004fe20000000000 */
[----:B----4-:R-:W-:-:S07]  /*09c0*/  ISETP.EQ.OR P0, PT, R27, R29, !P0 ;  /* 0x0000001d1b00720c */ /* 0x010fce0004702670 */
        /* <DEDUP_REMOVED lines=9> */
[----:B------:R-:W-:-:S05]  /*0a60*/  IABS R21, R20 ;  /* 0x0000001400157213 */ /* 0x000fca0000000000 */
[----:B------:R-:W-:-:S04]  /*0a70*/  IMAD.HI.U32 R28, R22, R21, RZ ;  /* 0x00000015161c7227 */ /* 0x000fc800078e00ff */
[----:B------:R-:W-:-:S05]  /*0a80*/  IMAD R23, R28, R23, R21 ;  /* 0x000000171c177224 */ /* 0x000fca00078e0215 */
[----:B------:R-:W-:Y:S01]  /*0a90*/  ISETP.GT.U32.AND P3, PT, R9, R23, PT ;  /* 0x000000170900720c */ /* 0x000fe20003f64070 */
[----:B-----5:R-:W-:Y:S01]  /*0aa0*/  DMUL R12, R10, R12 ;  /* 0x0000000c0a0c7228 */ /* 0x020fe20000000000 */
[----:B------:R-:W-:-:S07]  /*0ab0*/  ISETP.GE.AND P2, PT, R20, RZ, PT ;  /* 0x000000ff1400720c */ /* 0x000fce0003f46270 */
[----:B---3--:R-:W-:-:S04]  /*0ac0*/  DMUL R12, R12, R14 ;  /* 0x0000000e0c0c7228 */ /* 0x008fc80000000000 */
[----:B------:R-:W-:-:S04]  /*0ad0*/  @!P3 IMAD.IADD R23, R23, 0x1, -R26 ;  /* 0x000000011717b824 */ /* 0x000fc800078e0a1a */
[----:B------:R-:W-:Y:S01]  /*0ae0*/  IMAD.IADD R14, R23, 0x1, -R26 ;  /* 0x00000001170e7824 */ /* 0x000fe200078e0a1a */
[----:B------:R-:W-:-:S04]  /*0af0*/  ISETP.GT.U32.AND P0, PT, R9, R23, PT ;  /* 0x000000170900720c */ /* 0x000fc80003f04070 */
[----:B------:R-:W-:-:S05]  /*0b00*/  SEL R14, R14, R23, !P0 ;  /* 0x000000170e0e7207 */ /* 0x000fca0004000000 */
[----:B------:R-:W-:-:S05]  /*0b10*/  @!P2 IMAD.MOV R14, RZ, RZ, -R14 ;  /* 0x000000ffff0ea224 */ /* 0x000fca00078e0a0e */
[----:B------:R-:W-:-:S05]  /*0b20*/  SEL R15, R25, R14, !P1 ;  /* 0x0000000e190f7207 */ /* 0x000fca0004800000 */
[----:B------:R-:W-:-:S05]  /*0b30*/  IMAD.IADD R26, R4, 0x1, R15 ;  /* 0x00000001041a7824 */ /* 0x000fca00078e020f */
[----:B------:R-:W-:-:S13]  /*0b40*/  ISETP.NE.AND P0, PT, R26, RZ, PT ;  /* 0x000000ff1a00720c */ /* 0x000fda0003f05270 */
[----:B------:R-:W0:Y:S02]  /*0b50*/  @P0 LDC.64 R14, c[0x0][0x398] ;  /* 0x0000e600ff0e0b82 */ /* 0x000e240000000a00 */
[----:B0-----:R-:W2:Y:S01]  /*0b60*/  @P0 LDG.E R15, desc[UR6][R14.64+0x4c] ;  /* 0x00004c060e0f0981 */ /* 0x001ea2000c1e1900 */
[----:B------:R-:W-:Y:S02]  /*0b70*/  ISETP.GE.U32.AND P2, PT, R23, R9, PT ;  /* 0x000000091700720c */ /* 0x000fe40003f46070 */
[----:B------:R-:W-:-:S04]  /*0b80*/  LOP3.LUT R20, R20, R3, RZ, 0x3c, !PT ;  /* 0x0000000314147212 */ /* 0x000fc800078e3cff */
[----:B------:R-:W-:Y:S01]  /*0b90*/  ISETP.GE.AND P4, PT, R20, RZ, PT ;  /* 0x000000ff1400720c */ /* 0x000fe20003f86270 */
[----:B------:R-:W-:Y:S01]  /*0ba0*/  @!P3 VIADD R28, R28, 0x1 ;  /* 0x000000011c1cb836 */ /* 0x000fe20000000000 */
[----:B------:R-:W-:-:S05]  /*0bb0*/  DMUL R20, R12, 0.5 ;  /* 0x3fe000000c147828 */ /* 0x000fca0000000000 */
[----:B------:R-:W-:-:S06]  /*0bc0*/  @P2 VIADD R28, R28, 0x1 ;  /* 0x000000011c1c2836 */ /* 0x000fcc0000000000 */
[----:B------:R-:W-:-:S05]  /*0bd0*/  @!P4 IMAD.MOV R28, RZ, RZ, -R28 ;  /* 0x000000ffff1cc224 */ /* 0x000fca00078e0a1c */
[----:B------:R-:W-:Y:S01]  /*0be0*/  SEL R28, R25, R28, !P1 ;  /* 0x0000001c191c7207 */ /* 0x000fe20004800000 */
[----:B------:R-:W-:Y:S01]  /*0bf0*/  VIADD R24, R24, 0x4 ;  /* 0x0000000418187836 */ /* 0x000fe20000000000 */
[----:B------:R-:W-:Y:S01]  /*0c00*/  DADD R16, R16, R18 ;  /* 0x0000000010107229 */ /* 0x000fe20000000012 */
[----:B------:R-:W-:Y:S01]  /*0c10*/  VIADD R2, R2, 0x800 ;  /* 0x0000080002027836 */ /* 0x000fe20000000000 */
[----:B--2---:R-:W-:-:S04]  /*0c20*/  ISETP.EQ.OR P0, PT, R26, R15, !P0 ;  /* 0x0000000f1a00720c */ /* 0x004fc80004702670 */
[----:B------:R-:W-:Y:S02]  /*0c30*/  FSEL R12, R20, R12, P0 ;  /* 0x0000000c140c7208 */ /* 0x000fe40000000000 */
[----:B------:R-:W-:Y:S01]  /*0c40*/  FSEL R13, R21, R13, P0 ;  /* 0x0000000d150d7208 */ /* 0x000fe20000000000 */
[----:B------:R-:W-:-:S05]  /*0c50*/  IMAD.IADD R21, R5, 0x1, R28 ;  /* 0x0000000105157824 */ /* 0x000fca00078e021c */
[----:B------:R-:W-:Y:S01]  /*0c60*/  DMUL R14, R12, 0.5 ;  /* 0x3fe000000c0e7828 */ /* 0x000fe20000000000 */
[----:B------:R-:W-:-:S09]  /*0c70*/  ISETP.NE.AND P0, PT, R21, R6, PT ;  /* 0x000000061500720c */ /* 0x000fd20003f05270 */
[----:B------:R-:W-:Y:S02]  /*0c80*/  FSEL R12, R14, R12, !P0 ;  /* 0x0000000c0e0c7208 */ /* 0x000fe40004000000 */
[----:B------:R-:W-:Y:S02]  /*0c90*/  FSEL R13, R15, R13, !P0 ;  /* 0x0000000d0f0d7208 */ /* 0x000fe40004000000 */
[----:B------:R-:W-:-:S04]  /*0ca0*/  ISETP.NE.AND P0, PT, R24, RZ, PT ;  /* 0x000000ff1800720c */ /* 0x000fc80003f05270 */
[----:B------:R-:W-:-:S09]  /*0cb0*/  DADD R16, R16, R12 ;  /* 0x0000000010107229 */ /* 0x000fd2000000000c */
[----:B------:R-:W-:Y:S05]  /*0cc0*/  @P0 BRA `(.L_x_5) ;  /* 0xfffffff4005c0947 */ /* 0x000fea000383ffff */
[----:B------:R-:W-:Y:S05]  /*0cd0*/  BSYNC.RECONVERGENT B2 ;  /* 0x0000000000027941 */ /* 0x000fea0003800200 */
.L_x_4:
[----:B------:R-:W-:Y:S05]  /*0ce0*/  BSYNC.RECONVERGENT B1 ;  /* 0x0000000000017941 */ /* 0x000fea0003800200 */
.L_x_3:
[----:B------:R-:W-:-:S13]  /*0cf0*/  LOP3.LUT P0, R8, R8, 0x3, RZ, 0xc0, !PT ;  /* 0x0000000308087812 */ /* 0x000fda000780c0ff */
[----:B------:R-:W-:Y:S05]  /*0d00*/  @!P0 BRA `(.L_x_2) ;  /* 0x0000000800388947 */ /* 0x000fea0003800000 */
[----:B------:R-:W-:Y:S01]  /*0d10*/  ISETP.NE.AND P0, PT, R8, 0x1, PT ;  /* 0x000000010800780c */ /* 0x000fe20003f05270 */
[----:B------:R-:W-:Y:S01]  /*0d20*/  BSSY.RECONVERGENT B1, `(.L_x_6) ;  /* 0x000005b000017945 */ /* 0x000fe20003800200 */
[----:B------:R-:W-:-:S11]  /*0d30*/  LOP3.LUT P2, RZ, R7, 0x200, RZ, 0xc0, !PT ;  /* 0x0000020007ff7812 */ /* 0x000fd6000784c0ff */
[----:B------:R-:W-:Y:S05]  /*0d40*/  @!P0 BRA `(.L_x_7) ;  /* 0x0000000400608947 */ /* 0x000fea0003800000 */
[----:B------:R-:W0:Y:S08]  /*0d50*/  LDC.64 R14, c[0x0][0x388] ;  /* 0x0000e200ff0e7b82 */ /* 0x000e300000000a00 */
[----:B------:R-:W1:Y:S01]  /*0d60*/  LDC.64 R20, c[0x0][0x390] ;  /* 0x0000e400ff147b82 */ /* 0x000e620000000a00 */
[----:B0-----:R-:W-:-:S05]  /*0d70*/  IMAD.WIDE.U32 R14, R2, 0x8, R14 ;  /* 0x00000008020e7825 */ /* 0x001fca00078e000e */
[----:B------:R-:W2:Y:S01]  /*0d80*/  LDG.E.64 R24, desc[UR6][R14.64] ;  /* 0x000000060e187981 */ /* 0x000ea2000c1e1b00 */
[----:B-1----:R-:W-:-:S05]  /*0d90*/  IMAD.WIDE.U32 R20, R2, 0x8, R20 ;  /* 0x0000000802147825 */ /* 0x002fca00078e0014 */
[----:B------:R-:W3:Y:S01]  /*0da0*/  LDG.E.64 R12, desc[UR6][R20.64] ;  /* 0x00000006140c7981 */ /* 0x000ee2000c1e1b00 */
[-C--:B-----5:R-:W-:Y:S01]  /*0db0*/  IABS R8, R3.reuse ;  /* 0x0000000300087213 */ /* 0x0a0fe20000000000 */
[----:B------:R-:W-:Y:S01]  /*0dc0*/  IMAD.MOV.U32 R18, RZ, RZ, RZ ;  /* 0x000000ffff127224 */ /* 0x000fe200078e00ff */
[----:B------:R-:W-:Y:S01]  /*0dd0*/  IABS R22, R2 ;  /* 0x0000000200167213 */ /* 0x000fe20000000000 */
[C---:B------:R-:W-:Y:S01]  /*0de0*/  VIADD R28, R2.reuse, 0x200 ;  /* 0x00000200021c7836 */ /* 0x040fe20000000000 */
[----:B------:R-:W0:Y:S01]  /*0df0*/  I2F.RP R7, R8 ;  /* 0x0000000800077306 */ /* 0x000e220000209400 */
[----:B------:R-:W-:Y:S01]  /*0e00*/  IABS R23, R3 ;  /* 0x0000000300177213 */ /* 0x000fe20000000000 */
[----:B------:R-:W4:Y:S01]  /*0e10*/  LDG.E.64 R14, desc[UR6][R14.64+0x1000] ;  /* 0x001000060e0e7981 */ /* 0x000f22000c1e1b00 */
[----:B------:R-:W-:Y:S02]  /*0e20*/  ISETP.GE.AND P1, PT, R2, RZ, PT ;  /* 0x000000ff0200720c */ /* 0x000fe40003f26270 */
[----:B------:R-:W-:Y:S01]  /*0e30*/  ISETP.NE.AND P3, PT, R3, RZ, PT ;  /* 0x000000ff0300720c */ /* 0x000fe20003f65270 */
[----:B------:R-:W-:Y:S01]  /*0e40*/  IMAD.MOV R26, RZ, RZ, -R23 ;  /* 0x000000ffff1a7224 */ /* 0x000fe200078e0a17 */
[----:B------:R-:W4:Y:S01]  /*0e50*/  LDG.E.64 R20, desc[UR6][R20.64+0x1000] ;  /* 0x0010000614147981 */ /* 0x000f22000c1e1b00 */
[----:B0-----:R-:W0:Y:S02]  /*0e60*/  MUFU.RCP R7, R7 ;  /* 0x0000000700077308 */ /* 0x001e240000001000 */
[----:B0-----:R-:W-:-:S06]  /*0e70*/  VIADD R19, R7, 0xffffffe ;  /* 0x0ffffffe07137836 */ /* 0x001fcc0000000000 */
[----:B------:R-:W0:Y:S02]  /*0e80*/  F2I.FTZ.U32.TRUNC.NTZ R19, R19 ;  /* 0x0000001300137305 */ /* 0x000e24000021f000 */
[----:B0-----:R-:W-:-:S04]  /*0e90*/  IMAD.MOV R9, RZ, RZ, -R19 ;  /* 0x000000ffff097224 */ /* 0x001fc800078e0a13 */
[----:B------:R-:W-:-:S04]  /*0ea0*/  IMAD R9, R9, R8, RZ ;  /* 0x0000000809097224 */ /* 0x000fc800078e02ff */
[----:B------:R-:W-:-:S04]  /*0eb0*/  IMAD.HI.U32 R18, R19, R9, R18 ;  /* 0x0000000913127227 */ /* 0x000fc800078e0012 */
[----:B------:R-:W-:-:S04]  /*0ec0*/  IMAD.MOV.U32 R9, RZ, RZ, R22 ;  /* 0x000000ffff097224 */ /* 0x000fc800078e0016 */
[----:B------:R-:W-:-:S04]  /*0ed0*/  IMAD.HI.U32 R7, R18, R9, RZ ;  /* 0x0000000912077227 */ /* 0x000fc800078e00ff */
[----:B------:R-:W-:-:S05]  /*0ee0*/  IMAD R9, R7, R26, R9 ;  /* 0x0000001a07097224 */ /* 0x000fca00078e0209 */
[----:B------:R-:W-:-:S13]  /*0ef0*/  ISETP.GT.U32.AND P5, PT, R8, R9, PT ;  /* 0x000000090800720c */ /* 0x000fda0003fa4070 */
[----:B------:R-:W-:-:S04]  /*0f00*/  @!P5 IMAD.IADD R9, R9, 0x1, -R8 ;  /* 0x000000010909d824 */ /* 0x000fc800078e0a08 */
[----:B------:R-:W-:Y:S01]  /*0f10*/  IMAD.IADD R22, R9, 0x1, -R8 ;  /* 0x0000000109167824 */ /* 0x000fe200078e0a08 */
[----:B------:R-:W-:-:S04]  /*0f20*/  ISETP.GT.U32.AND P0, PT, R8, R9, PT ;  /* 0x000000090800720c */ /* 0x000fc80003f04070 */
[----:B------:R-:W-:Y:S02]  /*0f30*/  SEL R19, R22, R9, !P0 ;  /* 0x0000000916137207 */ /* 0x000fe40004000000 */
[----:B------:R-:W-:Y:S02]  /*0f40*/  LOP3.LUT R22, RZ, R3, RZ, 0x33, !PT ;  /* 0x00000003ff167212 */ /* 0x000fe400078e33ff */
[----:B------:R-:W-:Y:S01]  /*0f50*/  IABS R27, R28 ;  /* 0x0000001c001b7213 */ /* 0x000fe20000000000 */
[----:B------:R-:W-:-:S05]  /*0f60*/  @!P1 IMAD.MOV R19, RZ, RZ, -R19 ;  /* 0x000000ffff139224 */ /* 0x000fca00078e0a13 */
[----:B------:R-:W-:Y:S01]  /*0f70*/  SEL R23, R22, R19, !P3 ;  /* 0x0000001316177207 */ /* 0x000fe20005800000 */
[----:B------:R-:W-:-:S04]  /*0f80*/  IMAD.HI.U32 R19, R18, R27, RZ ;  /* 0x0000001b12137227 */ /* 0x000fc800078e00ff */
[----:B------:R-:W-:Y:S02]  /*0f90*/  IMAD R27, R19, R26, R27 ;  /* 0x0000001a131b7224 */ /* 0x000fe400078e021b */
[----:B------:R-:W-:-:S03]  /*0fa0*/  IMAD.IADD R23, R4, 0x1, R23 ;  /* 0x0000000104177824 */ /* 0x000fc600078e0217 */
[----:B------:R-:W-:Y:S02]  /*0fb0*/  ISETP.GT.U32.AND P4, PT, R8, R27, PT ;  /* 0x0000001b0800720c */ /* 0x000fe40003f84070 */
[----:B------:R-:W-:Y:S02]  /*0fc0*/  ISETP.NE.AND P1, PT, R23, RZ, PT ;  /* 0x000000ff1700720c */ /* 0x000fe40003f25270 */
[----:B------:R-:W-:-:S09]  /*0fd0*/  LOP3.LUT R18, R28, R3, RZ, 0x3c, !PT ;  /* 0x000000031c127212 */ /* 0x000fd200078e3cff */
[----:B------:R-:W-:Y:S01]  /*0fe0*/  @!P4 IMAD.IADD R27, R27, 0x1, -R8 ;  /* 0x000000011b1bc824 */ /* 0x000fe200078e0a08 */
[----:B------:R-:W-:-:S04]  /*0ff0*/  ISETP.GE.AND P6, PT, R18, RZ, PT ;  /* 0x000000ff1200720c */ /* 0x000fc80003fc6270 */
[----:B------:R-:W-:Y:S01]  /*1000*/  ISETP.GE.U32.AND P0, PT, R27, R8, PT ;  /* 0x000000081b00720c */ /* 0x000fe20003f06070 */
[----:B------:R-:W-:-:S12]  /*1010*/  @!P4 VIADD R19, R19, 0x1 ;  /* 0x000000011313c836 */ /* 0x000fd80000000000 */
[----:B------:R-:W-:-:S04]  /*1020*/  @P0 VIADD R19, R19, 0x1 ;  /* 0x0000000113130836 */ /* 0x000fc80000000000 */
[----:B------:R-:W-:-:S05]  /*1030*/  @!P6 IMAD.MOV R19, RZ, RZ, -R19 ;  /* 0x000000ffff13e224 */ /* 0x000fca00078e0a13 */
[----:B------:R-:W-:Y:S01]  /*1040*/  SEL R26, R22, R19, !P3 ;  /* 0x00000013161a7207 */ /* 0x000fe20005800000 */
[----:B--2---:R-:W-:-:S08]  /*1050*/  DMUL R24, R10, R24 ;  /* 0x000000180a187228 */ /* 0x004fd00000000000 */
[----:B---3--:R-:W-:Y:S02]  /*1060*/  DMUL R12, R24, R12 ;  /* 0x0000000c180c7228 */ /* 0x008fe40000000000 */
[----:B------:R-:W0:Y:S02]  /*1070*/  @P1 LDC.64 R24, c[0x0][0x398] ;  /* 0x0000e600ff181b82 */ /* 0x000e240000000a00 */
[----:B0-----:R0:W2:Y:S02]  /*1080*/  @P1 LDG.E R24, desc[UR6][R24.64+0x4c] ;  /* 0x00004c0618181981 */ /* 0x0010a4000c1e1900 */
[----:B0-----:R-:W-:-:S04]  /*1090*/  IMAD.MOV R25, RZ, RZ, -R26 ;  /* 0x000000ffff197224 */ /* 0x001fc800078e0a1a */
[----:B------:R-:W-:-:S04]  /*10a0*/  IMAD R25, R3, R25, R28 ;  /* 0x0000001903197224 */ /* 0x000fc800078e021c */
[----:B------:R-:W-:-:S05]  /*10b0*/  IMAD.IADD R25, R4, 0x1, R25 ;  /* 0x0000000104197824 */ /* 0x000fca00078e0219 */
[----:B------:R-:W-:-:S13]  /*10c0*/  ISETP.NE.AND P0, PT, R25, RZ, PT ;  /* 0x000000ff1900720c */ /* 0x000fda0003f05270 */
[----:B------:R-:W0:Y:S02]  /*10d0*/  @P0 LDC.64 R18, c[0x0][0x398] ;  /* 0x0000e600ff120b82 */ /* 0x000e240000000a00 */
[----:B0-----:R-:W3:Y:S01]  /*10e0*/  @P0 LDG.E R18, desc[UR6][R18.64+0x4c] ;  /* 0x00004c0612120981 */ /* 0x001ee2000c1e1900 */
[----:B------:R-:W-:Y:S02]  /*10f0*/  ISETP.GE.U32.AND P6, PT, R9, R8, PT ;  /* 0x000000080900720c */ /* 0x000fe40003fc6070 */
[----:B------:R-:W-:Y:S01]  /*1100*/  LOP3.LUT R8, R2, R3, RZ, 0x3c, !PT ;  /* 0x0000000302087212 */ /* 0x000fe200078e3cff */
[----:B----4-:R-:W-:-:S03]  /*1110*/  DMUL R28, R10, R14 ;  /* 0x0000000e0a1c7228 */ /* 0x010fc60000000000 */
[----:B------:R-:W-:Y:S01]  /*1120*/  ISETP.GE.AND P4, PT, R8, RZ, PT ;  /* 0x000000ff0800720c */ /* 0x000fe20003f86270 */
[----:B------:R-:W-:Y:S01]  /*1130*/  @!P5 VIADD R7, R7, 0x1 ;  /* 0x000000010707d836 */ /* 0x000fe20000000000 */
[----:B------:R-:W-:-:S03]  /*1140*/  DMUL R8, R12, 0.5 ;  /* 0x3fe000000c087828 */ /* 0x000fc60000000000 */
[----:B------:R-:W-:Y:S02]  /*1150*/  DMUL R28, R28, R20 ;  /* 0x000000141c1c7228 */ /* 0x000fe40000000000 */
[----:B------:R-:W-:-:S06]  /*1160*/  @P6 VIADD R7, R7, 0x1 ;  /* 0x0000000107076836 */ /* 0x000fcc0000000000 */
[----:B------:R-:W-:Y:S01]  /*1170*/  @!P4 IMAD.MOV R7, RZ, RZ, -R7 ;  /* 0x000000ffff07c224 */ /* 0x000fe200078e0a07 */
[----:B------:R-:W-:-:S04]  /*1180*/  DMUL R14, R28, 0.5 ;  /* 0x3fe000001c0e7828 */ /* 0x000fc80000000000 */
[----:B------:R-:W-:-:S05]  /*1190*/  SEL R22, R22, R7, !P3 ;  /* 0x0000000716167207 */ /* 0x000fca0005800000 */
[----:B------:R-:W-:Y:S02]  /*11a0*/  IMAD.IADD R7, R5, 0x1, R22 ;  /* 0x0000000105077824 */ /* 0x000fe400078e0216 */
[----:B------:R-:W-:Y:S01]  /*11b0*/  VIADD R2, R2, 0x400 ;  /* 0x0000040002027836 */ /* 0x000fe20000000000 */
[----:B--2---:R-:W-:-:S04]  /*11c0*/  ISETP.EQ.OR P1, PT, R23, R24, !P1 ;  /* 0x000000181700720c */ /* 0x004fc80004f22670 */
[----:B------:R-:W-:Y:S02]  /*11d0*/  FSEL R8, R8, R12, P1 ;  /* 0x0000000c08087208 */ /* 0x000fe40000800000 */
[----:B------:R-:W-:-:S06]  /*11e0*/  FSEL R9, R9, R13, P1 ;  /* 0x0000000d09097208 */ /* 0x000fcc0000800000 */
[----:B------:R-:W-:Y:S01]  /*11f0*/  DMUL R12, R8, 0.5 ;  /* 0x3fe00000080c7828 */ /* 0x000fe20000000000 */
[----:B---3--:R-:W-:-:S04]  /*1200*/  ISETP.EQ.OR P0, PT, R25, R18, !P0 ;  /* 0x000000121900720c */ /* 0x008fc80004702670 */
[----:B------:R-:W-:Y:S02]  /*1210*/  FSEL R14, R14, R28, P0 ;  /* 0x0000001c0e0e7208 */ /* 0x000fe40000000000 */
[----:B------:R-:W-:Y:S02]  /*1220*/  FSEL R15, R15, R29, P0 ;  /* 0x0000001d0f0f7208 */ /* 0x000fe40000000000 */
[----:B------:R-:W-:Y:S01]  /*1230*/  ISETP.NE.AND P0, PT, R7, R6, PT ;  /* 0x000000060700720c */ /* 0x000fe20003f05270 */
[----:B------:R-:W-:-:S03]  /*1240*/  IMAD.IADD R7, R5, 0x1, R26 ;  /* 0x0000000105077824 */ /* 0x000fc600078e021a */
[----:B------:R-:W-:Y:S01]  /*1250*/  DMUL R18, R14, 0.5 ;  /* 0x3fe000000e127828 */ /* 0x000fe20000000000 */
[----:B------:R-:W-:Y:S02]  /*1260*/  FSEL R8, R12, R8, !P0 ;  /* 0x000000080c087208 */ /* 0x000fe40004000000 */
[----:B------:R-:W-:Y:S02]  /*1270*/  FSEL R9, R13, R9, !P0 ;  /* 0x000000090d097208 */ /* 0x000fe40004000000 */
[----:B------:R-:W-:-:S04]  /*1280*/  ISETP.NE.AND P0, PT, R7, R6, PT ;  /* 0x000000060700720c */ /* 0x000fc80003f05270 */
[----:B------:R-:W-:Y:S01]  /*1290*/  DADD R8, R16, R8 ;  /* 0x0000000010087229 */ /* 0x000fe20000000008 */
[----:B------:R-:W-:Y:S02]  /*12a0*/  FSEL R16, R18, R14, !P0 ;  /* 0x0000000e12107208 */ /* 0x000fe40004000000 */
[----:B------:R-:W-:-:S06]  /*12b0*/  FSEL R17, R19, R15, !P0 ;  /* 0x0000000f13117208 */ /* 0x000fcc0004000000 */
[----:B------:R-:W-:-:S11]  /*12c0*/  DADD R16, R8, R16 ;  /* 0x0000000008107229 */ /* 0x000fd60000000010 */
.L_x_7:
[----:B------:R-:W-:Y:S05]  /*12d0*/  BSYNC.RECONVERGENT B1 ;  /* 0x0000000000017941 */ /* 0x000fea0003800200 */
.L_x_6:
[----:B------:R-:W-:Y:S05]  /*12e0*/  @P2 BRA `(.L_x_2) ;  /* 0x0000000000c02947 */ /* 0x000fea0003800000 */
[-C--:B-----5:R-:W-:Y:S02]  /*12f0*/  IABS R12, R3.reuse ;  /* 0x00000003000c7213 */ /* 0x0a0fe40000000000 */
[----:B------:R-:W-:Y:S02]  /*1300*/  IABS R7, R2 ;  /* 0x0000000200077213 */ /* 0x000fe40000000000 */
[----:B------:R-:W0:Y:S01]  /*1310*/  I2F.RP R13, R12 ;  /* 0x0000000c000d7306 */ /* 0x000e220000209400 */
[----:B------:R-:W-:-:S07]  /*1320*/  IABS R18, R3 ;  /* 0x0000000300127213 */ /* 0x000fce0000000000 */
[----:B0-----:R-:W0:Y:S02]  /*1330*/  MUFU.RCP R13, R13 ;  /* 0x0000000d000d7308 */ /* 0x001e240000001000 */
[----:B0-----:R-:W-:-:S06]  /*1340*/  VIADD R8, R13, 0xffffffe ;  /* 0x0ffffffe0d087836 */ /* 0x001fcc0000000000 */
[----:B------:R0:W1:Y:S02]  /*1350*/  F2I.FTZ.U32.TRUNC.NTZ R9, R8 ;  /* 0x0000000800097305 */ /* 0x000064000021f000 */
[----:B0-----:R-:W-:Y:S02]  /*1360*/  IMAD.MOV.U32 R8, RZ, RZ, RZ ;  /* 0x000000ffff087224 */ /* 0x001fe400078e00ff */
[----:B-1----:R-:W-:-:S04]  /*1370*/  IMAD.MOV R15, RZ, RZ, -R9 ;  /* 0x000000ffff0f7224 */ /* 0x002fc800078e0a09 */
[----:B------:R-:W-:-:S04]  /*1380*/  IMAD R15, R15, R12, RZ ;  /* 0x0000000c0f0f7224 */ /* 0x000fc800078e02ff */
[----:B------:R-:W-:-:S04]  /*1390*/  IMAD.HI.U32 R14, R9, R15, R8 ;  /* 0x0000000f090e7227 */ /* 0x000fc800078e0008 */
[----:B------:R-:W-:Y:S02]  /*13a0*/  IMAD.MOV R9, RZ, RZ, -R18 ;  /* 0x000000ffff097224 */ /* 0x000fe400078e0a12 */
[----:B------:R-:W-:Y:S02]  /*13b0*/  IMAD.HI.U32 R8, R14, R7, RZ ;  /* 0x000000070e087227 */ /* 0x000fe400078e00ff */
[----:B------:R-:W0:Y:S02]  /*13c0*/  LDC.64 R14, c[0x0][0x388] ;  /* 0x0000e200ff0e7b82 */ /* 0x000e240000000a00 */
[----:B------:R-:W-:-:S05]  /*13d0*/  IMAD R7, R8, R9, R7 ;  /* 0x0000000908077224 */ /* 0x000fca00078e0207 */
[----:B------:R-:W-:-:S13]  /*13e0*/  ISETP.GT.U32.AND P1, PT, R12, R7, PT ;  /* 0x000000070c00720c */ /* 0x000fda0003f24070 */
[----:B------:R-:W-:Y:S02]  /*13f0*/  @!P1 IMAD.IADD R7, R7, 0x1, -R12 ;  /* 0x0000000107079824 */ /* 0x000fe400078e0a0c */
[----:B------:R-:W-:Y:S01]  /*1400*/  @!P1 VIADD R8, R8, 0x1 ;  /* 0x0000000108089836 */ /* 0x000fe20000000000 */
[----:B------:R-:W-:Y:S01]  /*1410*/  ISETP.NE.AND P1, PT, R3, RZ, PT ;  /* 0x000000ff0300720c */ /* 0x000fe20003f25270 */
[C---:B0-----:R-:W-:Y:S01]  /*1420*/  IMAD.WIDE.U32 R14, R2.reuse, 0x8, R14 ;  /* 0x00000008020e7825 */ /* 0x041fe200078e000e */
[----:B------:R-:W-:Y:S02]  /*1430*/  ISETP.GE.U32.AND P0, PT, R7, R12, PT ;  /* 0x0000000c0700720c */ /* 0x000fe40003f06070 */
[----:B------:R-:W-:Y:S01]  /*1440*/  LOP3.LUT R7, R2, R3, RZ, 0x3c, !PT ;  /* 0x0000000302077212 */ /* 0x000fe200078e3cff */
[----:B------:R-:W0:Y:S02]  /*1450*/  LDC.64 R12, c[0x0][0x390] ;  /* 0x0000e400ff0c7b82 */ /* 0x000e240000000a00 */
[----:B------:R-:W2:Y:S01]  /*1460*/  LDG.E.64 R14, desc[UR6][R14.64] ;  /* 0x000000060e0e7981 */ /* 0x000ea2000c1e1b00 */
[----:B------:R-:W-:-:S07]  /*1470*/  ISETP.GE.AND P2, PT, R7, RZ, PT ;  /* 0x000000ff0700720c */ /* 0x000fce0003f46270 */
[----:B------:R-:W-:-:S06]  /*1480*/  @P0 VIADD R8, R8, 0x1 ;  /* 0x0000000108080836 */ /* 0x000fcc0000000000 */
[----:B------:R-:W-:Y:S01]  /*1490*/  @!P2 IMAD.MOV R8, RZ, RZ, -R8 ;  /* 0x000000ffff08a224 */ /* 0x000fe200078e0a08 */
[----:B------:R-:W-:-:S05]  /*14a0*/  @!P1 LOP3.LUT R8, RZ, R3, RZ, 0x33, !PT ;  /* 0x00000003ff089212 */ /* 0x000fca00078e33ff */
[----:B------:R-:W-:-:S04]  /*14b0*/  IMAD.MOV R7, RZ, RZ, -R8 ;  /* 0x000000ffff077224 */ /* 0x000fc800078e0a08 */
[----:B------:R-:W-:-:S04]  /*14c0*/  IMAD R3, R3, R7, R2 ;  /* 0x0000000703037224 */ /* 0x000fc800078e0202 */
[----:B------:R-:W-:-:S05]  /*14d0*/  IMAD.IADD R4, R4, 0x1, R3 ;  /* 0x0000000104047824 */ /* 0x000fca00078e0203 */
[----:B------:R-:W-:Y:S01]  /*14e0*/  ISETP.NE.AND P0, PT, R4, RZ, PT ;  /* 0x000000ff0400720c */ /* 0x000fe20003f05270 */
[----:B0-----:R-:W-:-:S06]  /*14f0*/  IMAD.WIDE.U32 R12, R2, 0x8, R12 ;  /* 0x00000008020c7825 */ /* 0x001fcc00078e000c */
[----:B------:R-:W3:Y:S06]  /*1500*/  LDG.E.64 R12, desc[UR6][R12.64] ;  /* 0x000000060c0c7981 */ /* 0x000eec000c1e1b00 */
[----:B------:R-:W0:Y:S02]  /*1510*/  @P0 LDC.64 R18, c[0x0][0x398] ;  /* 0x0000e600ff120b82 */ /* 0x000e240000000a00 */
[----:B0-----:R-:W4:Y:S01]  /*1520*/  @P0 LDG.E R19, desc[UR6][R18.64+0x4c] ;  /* 0x00004c0612130981 */ /* 0x001f22000c1e1900 */
[----:B------:R-:W-:Y:S01]  /*1530*/  IMAD.IADD R5, R5, 0x1, R8 ;  /* 0x0000000105057824 */ /* 0x000fe200078e0208 */
[----:B--2---:R-:W-:-:S08]  /*1540*/  DMUL R10, R10, R14 ;  /* 0x0000000e0a0a7228 */ /* 0x004fd00000000000 */
[----:B---3--:R-:W-:-:S08]  /*1550*/  DMUL R10, R10, R12 ;  /* 0x0000000c0a0a7228 */ /* 0x008fd00000000000 */
[----:B------:R-:W-:Y:S01]  /*1560*/  DMUL R2, R10, 0.5 ;  /* 0x3fe000000a027828 */ /* 0x000fe20000000000 */
[----:B----4-:R-:W-:-:S09]  /*1570*/  ISETP.EQ.OR P0, PT, R4, R19, !P0 ;  /* 0x000000130400720c */ /* 0x010fd20004702670 */
[----:B------:R-:W-:Y:S02]  /*1580*/  FSEL R10, R2, R10, P0 ;  /* 0x0000000a020a7208 */ /* 0x000fe40000000000 */
[----:B------:R-:W-:-:S06]  /*1590*/  FSEL R11, R3, R11, P0 ;  /* 0x0000000b030b7208 */ /* 0x000fcc0000000000 */
[----:B------:R-:W-:Y:S01]  /*15a0*/  DMUL R2, R10, 0.5 ;  /* 0x3fe000000a027828 */ /* 0x000fe20000000000 */
[----:B------:R-:W-:-:S09]  /*15b0*/  ISETP.NE.AND P0, PT, R5, R6, PT ;  /* 0x000000060500720c */ /* 0x000fd20003f05270 */
[----:B------:R-:W-:Y:S02]  /*15c0*/  FSEL R2, R2, R10, !P0 ;  /* 0x0000000a02027208 */ /* 0x000fe40004000000 */
[----:B------:R-:W-:-:S06]  /*15d0*/  FSEL R3, R3, R11, !P0 ;  /* 0x0000000b03037208 */ /* 0x000fcc0004000000 */
[----:B------:R-:W-:-:S11]  /*15e0*/  DADD R16, R16, R2 ;  /* 0x0000000010107229 */ /* 0x000fd60000000002 */
.L_x_2:
[----:B------:R-:W-:Y:S05]  /*15f0*/  BSYNC.RECONVERGENT B0 ;  /* 0x0000000000007941 */ /* 0x000fea0003800200 */
.L_x_1:
[----:B------:R-:W0:Y:S01]  /*1600*/  S2UR UR5, SR_CgaCtaId ;  /* 0x00000000000579c3 */ /* 0x000e220000008800 */
[----:B------:R-:W-:Y:S01]  /*1610*/  UMOV UR4, 0x400 ;  /* 0x0000040000047882 */ /* 0x000fe20000000000 */
[C---:B------:R-:W-:Y:S02]  /*1620*/  ISETP.GT.U32.AND P0, PT, R0.reuse, 0xff, PT ;  /* 0x000000ff0000780c */ /* 0x040fe40003f04070 */
[----:B------:R-:W-:Y:S01]  /*1630*/  ISETP.GT.U32.AND P1, PT, R0, 0x7f, PT ;  /* 0x0000007f0000780c */ /* 0x000fe20003f24070 */
[----:B0-----:R-:W-:-:S06]  /*1640*/  ULEA UR4, UR5, UR4, 0x18 ;  /* 0x0000000405047291 */ /* 0x001fcc000f8ec0ff */
[----:B-----5:R-:W-:-:S05]  /*1650*/  LEA R3, R0, UR4, 0x3 ;  /* 0x0000000400037c11 */ /* 0x020fca000f8e18ff */
[----:B------:R-:W-:Y:S01]  /*1660*/  STS.64 [R3], R16 ;  /* 0x0000001003007388 */ /* 0x000fe20000000a00 */
[----:B------:R-:W-:Y:S06]  /*1670*/  BAR.SYNC.DEFER_BLOCKING 0x0 ;  /* 0x0000000000007b1d */ /* 0x000fec0000010000 */
[----:B------:R-:W-:Y:S04]  /*1680*/  @!P0 LDS.64 R4, [R3+0x800] ;  /* 0x0008000003048984 */ /* 0x000fe80000000a00 */
[----:B------:R-:W0:Y:S02]  /*1690*/  @!P0 LDS.64 R6, [R3] ;  /* 0x0000000003068984 */ /* 0x000e240000000a00 */
[----:B0-----:R-:W-:-:S07]  /*16a0*/  @!P0 DADD R4, R4, R6 ;  /* 0x0000000004048229 */ /* 0x001fce0000000006 */
[----:B------:R-:W-:Y:S01]  /*16b0*/  @!P0 STS.64 [R3], R4 ;  /* 0x0000000403008388 */ /* 0x000fe20000000a00 */
[----:B------:R-:W-:Y:S01]  /*16c0*/  BAR.SYNC.DEFER_BLOCKING 0x0 ;  /* 0x0000000000007b1d */ /* 0x000fe20000010000 */
[----:B------:R-:W-:-:S05]  /*16d0*/  ISETP.GT.U32.AND P0, PT, R0, 0x3f, PT ;  /* 0x0000003f0000780c */ /* 0x000fca0003f04070 */
        /* <DEDUP_REMOVED lines=35> */
[----:B------:R-:W-:-:S05]  /*1910*/  ISETP.NE.AND P0, PT, R0, RZ, PT ;  /* 0x000000ff0000720c */ /* 0x000fca0003f05270 */
[----:B------:R-:W-:Y:S04]  /*1920*/  @!P1 LDS.64 R6, [R3+0x10] ;  /* 0x0000100003069984 */ /* 0x000fe80000000a00 */
[----:B------:R-:W0:Y:S02]  /*1930*/  @!P1 LDS.64 R10, [R3] ;  /* 0x00000000030a9984 */ /* 0x000e240000000a00 */
[----:B0-----:R-:W-:-:S07]  /*1940*/  @!P1 DADD R6, R6, R10 ;  /* 0x0000000006069229 */ /* 0x001fce000000000a */
[----:B------:R-:W-:Y:S01]  /*1950*/  @!P1 STS.64 [R3], R6 ;  /* 0x0000000603009388 */ /* 0x000fe20000000a00 */
[----:B------:R-:W-:Y:S06]  /*1960*/  BAR.SYNC.DEFER_BLOCKING 0x0 ;  /* 0x0000000000007b1d */ /* 0x000fec0000010000 */
[----:B------:R-:W-:Y:S04]  /*1970*/  @!P0 LDS.64 R8, [UR4+0x8] ;  /* 0x00000804ff088984 */ /* 0x000fe80008000a00 */
[----:B------:R-:W0:Y:S02]  /*1980*/  @!P0 LDS.64 R10, [R3] ;  /* 0x00000000030a8984 */ /* 0x000e240000000a00 */
[----:B0-----:R-:W-:-:S07]  /*1990*/  @!P0 DADD R8, R8, R10 ;  /* 0x0000000008088229 */ /* 0x001fce000000000a */
[----:B------:R0:W-:Y:S01]  /*19a0*/  @!P0 STS.64 [R3], R8 ;  /* 0x0000000803008388 */ /* 0x0001e20000000a00 */
[----:B------:R-:W-:Y:S06]  /*19b0*/  BAR.SYNC.DEFER_BLOCKING 0x0 ;  /* 0x0000000000007b1d */ /* 0x000fec0000010000 */
[----:B------:R-:W-:Y:S05]  /*19c0*/  @P0 EXIT ;  /* 0x000000000000094d */ /* 0x000fea0003800000 */
[----:B0-----:R-:W0:Y:S01]  /*19d0*/  LDS.64 R2, [UR4] ;  /* 0x00000004ff027984 */ /* 0x001e220008000a00 */
[----:B------:R-:W0:Y:S03]  /*19e0*/  LDC.64 R4, c[0x0][0x380] ;  /* 0x0000e000ff047b82 */ /* 0x000e260000000a00 */
[----:B0-----:R-:W-:Y:S01]  /*19f0*/  STG.E.64 desc[UR6][R4.64], R2 ;  /* 0x0000000204007986 */ /* 0x001fe2000c101b06 */
[----:B------:R-:W-:Y:S05]  /*1a00*/  EXIT ;  /* 0x000000000000794d */ /* 0x000fea0003800000 */
.L_x_8:
        /* <DEDUP_REMOVED lines=15> */
.L_x_79:


//--------------------- .text._Z17A_operator_kernelPdS_P10GridDomaini --------------------------
	.section	.text._Z17A_operator_kernelPdS_P10GridDomaini,"ax",@progbits
	.align	128
        .global         _Z17A_operator_kernelPdS_P10GridDomaini
        .type           _Z17A_operator_kernelPdS_P10GridDomaini,@function
        .size           _Z17A_operator_kernelPdS_P10GridDomaini,(.L_x_80 - _Z17A_operator_kernelPdS_P10GridDomaini)
        .other          _Z17A_operator_kernelPdS_P10GridDomaini,@"STO_CUDA_ENTRY STV_DEFAULT"
_Z17A_operator_kernelPdS_P10GridDomaini:
.text._Z17A_operator_kernelPdS_P10GridDomaini:
        /* <DEDUP_REMOVED lines=9> */
[----:B------:R-:W0:Y:S02]  /*0090*/  LDCU.64 UR4, c[0x0][0x358] ;  /* 0x00006b00ff0477ac */ /* 0x000e240008000a00 */
[----:B0-----:R-:W2:Y:S04]  /*00a0*/  LDG.E R0, desc[UR4][R36.64+0x30] ;  /* 0x0000300424007981 */ /* 0x001ea8000c1e1900 */
[----:B------:R-:W3:Y:S04]  /*00b0*/  LDG.E R3, desc[UR4][R36.64+0x28] ;  /* 0x0000280424037981 */ /* 0x000ee8000c1e1900 */
[----:B------:R-:W4:Y:S04]  /*00c0*/  LDG.E R5, desc[UR4][R36.64+0x20] ;  /* 0x0000200424057981 */ /* 0x000f28000c1e1900 */
[----:B------:R-:W5:Y:S04]  /*00d0*/  LDG.E.64 R10, desc[UR4][R36.64+0x60] ;  /* 0x00006004240a7981 */ /* 0x000f68000c1e1b00 */
[----:B------:R-:W5:Y:S04]  /*00e0*/  LDG.E.64 R12, desc[UR4][R36.64+0x10] ;  /* 0x00001004240c7981 */ /* 0x000f68000c1e1b00 */
[----:B------:R-:W5:Y:S04]  /*00f0*/  LDG.E.64 R16, desc[UR4][R36.64+0x58] ;  /* 0x0000580424107981 */ /* 0x000f68000c1e1b00 */
[----:B------:R-:W5:Y:S04]  /*0100*/  LDG.E.64 R34, desc[UR4][R36.64] ;  /* 0x0000000424227981 */ /* 0x000f68000c1e1b00 */
[----:B------:R-:W5:Y:S01]  /*0110*/  LDG.E.64 R22, desc[UR4][R36.64+0x68] ;  /* 0x0000680424167981 */ /* 0x000f62000c1e1b00 */
[----:B------:R-:W-:Y:S01]  /*0120*/  BSSY.RECONVERGENT B0, `(.L_x_9) ;  /* 0x000005d000007945 */ /* 0x000fe20003800200 */
[----:B--2---:R-:W-:-:S02]  /*0130*/  IABS R15, R0 ;  /* 0x00000000000f7213 */ /* 0x004fc40000000000 */
[----:B------:R-:W-:Y:S02]  /*0140*/  IABS R8, R0 ;  /* 0x0000000000087213 */ /* 0x000fe40000000000 */
[----:B------:R-:W0:Y:S08]  /*0150*/  I2F.RP R2, R15 ;  /* 0x0000000f00027306 */ /* 0x000e300000209400 */
[----:B0-----:R-:W0:Y:S02]  /*0160*/  MUFU.RCP R2, R2 ;  /* 0x0000000200027308 */ /* 0x001e240000001000 */
[----:B0-----:R-:W-:-:S02]  /*0170*/  VIADD R6, R2, 0xffffffe ;  /* 0x0ffffffe02067836 */ /* 0x001fc40000000000 */
[----:B------:R-:W-:-:S04]  /*0180*/  IMAD.MOV R2, RZ, RZ, -R8 ;  /* 0x000000ffff027224 */ /* 0x000fc800078e0a08 */
[----:B------:R0:W1:Y:S02]  /*0190*/  F2I.FTZ.U32.TRUNC.NTZ R7, R6 ;  /* 0x0000000600077305 */ /* 0x000064000021f000 */
[----:B0-----:R-:W-:Y:S02]  /*01a0*/  IMAD.MOV.U32 R6, RZ, RZ, RZ ;  /* 0x000000ffff067224 */ /* 0x001fe400078e00ff */
[----:B-1----:R-:W-:-:S04]  /*01b0*/  IMAD.MOV R4, RZ, RZ, -R7 ;  /* 0x000000ffff047224 */ /* 0x002fc800078e0a07 */
[----:B------:R-:W-:Y:S01]  /*01c0*/  IMAD R19, R4, R15, RZ ;  /* 0x0000000f04137224 */ /* 0x000fe200078e02ff */
[----:B------:R-:W-:-:S03]  /*01d0*/  IABS R4, R9 ;  /* 0x0000000900047213 */ /* 0x000fc60000000000 */
[----:B------:R-:W-:-:S06]  /*01e0*/  IMAD.HI.U32 R7, R7, R19, R6 ;  /* 0x0000001307077227 */ /* 0x000fcc00078e0006 */
[----:B------:R-:W-:-:S04]  /*01f0*/  IMAD.HI.U32 R7, R7, R4, RZ ;  /* 0x0000000407077227 */ /* 0x000fc800078e00ff */
[----:B------:R-:W-:-:S05]  /*0200*/  IMAD R2, R7, R2, R4 ;  /* 0x0000000207027224 */ /* 0x000fca00078e0204 */
[----:B------:R-:W-:-:S13]  /*0210*/  ISETP.GT.U32.AND P1, PT, R15, R2, PT ;  /* 0x000000020f00720c */ /* 0x000fda0003f24070 */
[----:B------:R-:W-:Y:S02]  /*0220*/  @!P1 IMAD.IADD R2, R2, 0x1, -R15 ;  /* 0x0000000102029824 */ /* 0x000fe400078e0a0f */
[----:B------:R-:W-:Y:S01]  /*0230*/  @!P1 VIADD R7, R7, 0x1 ;  /* 0x0000000107079836 */ /* 0x000fe20000000000 */
[----:B------:R-:W-:Y:S02]  /*0240*/  ISETP.NE.AND P1, PT, R0, RZ, PT ;  /* 0x000000ff0000720c */ /* 0x000fe40003f25270 */
[----:B------:R-:W-:Y:S02]  /*0250*/  ISETP.GE.U32.AND P0, PT, R2, R15, PT ;  /* 0x0000000f0200720c */ /* 0x000fe40003f06070 */
[----:B------:R-:W-:-:S04]  /*0260*/  LOP3.LUT R2, R9, R0, RZ, 0x3c, !PT ;  /* 0x0000000009027212 */ /* 0x000fc800078e3cff */
[----:B------:R-:W-:-:S07]  /*0270*/  ISETP.GE.AND P2, PT, R2, RZ, PT ;  /* 0x000000ff0200720c */ /* 0x000fce0003f46270 */
[----:B------:R-:W-:-:S06]  /*0280*/  @P0 VIADD R7, R7, 0x1 ;  /* 0x0000000107070836 */ /* 0x000fcc0000000000 */
[----:B------:R-:W-:Y:S01]  /*0290*/  @!P2 IMAD.MOV R7, RZ, RZ, -R7 ;  /* 0x000000ffff07a224 */ /* 0x000fe200078e0a07 */
[----:B------:R-:W-:-:S05]  /*02a0*/  @!P1 LOP3.LUT R7, RZ, R0, RZ, 0x33, !PT ;  /* 0x00000000ff079212 */ /* 0x000fca00078e33ff */
[----:B------:R-:W-:Y:S02]  /*02b0*/  IMAD R6, R0, R7, RZ ;  /* 0x0000000700067224 */ /* 0x000fe400078e02ff */
[----:B---3--:R-:W-:Y:S02]  /*02c0*/  IMAD.IADD R2, R7, 0x1, R3 ;  /* 0x0000000107027824 */ /* 0x008fe400078e0203 */
[----:B------:R-:W-:Y:S02]  /*02d0*/  IMAD.IADD R9, R9, 0x1, -R6 ;  /* 0x0000000109097824 */ /* 0x000fe400078e0a06 */
[----:B------:R-:W5:Y:S02]  /*02e0*/  I2F.F64 R14, R2 ;  /* 0x00000002000e7312 */ /* 0x000f640000201c00 */
[----:B----4-:R-:W-:-:S05]  /*02f0*/  IMAD.IADD R4, R9, 0x1, R5 ;  /* 0x0000000109047824 */ /* 0x010fca00078e0205 */
[----:B------:R-:W-:Y:S01]  /*0300*/  ISETP.GT.AND P1, PT, R4, -0x1, PT ;  /* 0xffffffff0400780c */ /* 0x000fe20003f24270 */
[----:B------:R-:W0:Y:S01]  /*0310*/  I2F.F64 R24, R4 ;  /* 0x0000000400187312 */ /* 0x000e220000201c00 */
[----:B-----5:R-:W-:-:S11]  /*0320*/  DFMA R10, R10, R14, R12 ;  /* 0x0000000e0a0a722b */ /* 0x020fd6000000000c */
[----:B------:R-:W-:Y:S01]  /*0330*/  @!P1 IMAD.MOV.U32 R27, RZ, RZ, R6 ;  /* 0x000000ffff1b9224 */ /* 0x000fe200078e0006 */
[----:B0-----:R-:W-:-:S08]  /*0340*/  DFMA R24, R16, R24, R34 ;  /* 0x000000181018722b */ /* 0x001fd00000000022 */
[----:B------:R-:W-:-:S08]  /*0350*/  DADD R10, R24, R10 ;  /* 0x00000000180a7229 */ /* 0x000fd0000000000a */
[----:B------:R-:W-:-:S08]  /*0360*/  DMUL R10, R10, R10 ;  /* 0x0000000a0a0a7228 */ /* 0x000fd00000000000 */
[----:B------:R-:W-:Y:S01]  /*0370*/  DMUL R22, R22, R10 ;  /* 0x0000000a16167228 */ /* 0x000fe20000000000 */
[----:B------:R-:W-:Y:S10]  /*0380*/  @!P1 BRA `(.L_x_10) ;  /* 0x0000000000d89947 */ /* 0x000ff40003800000 */
[----:B------:R-:W2:Y:S02]  /*0390*/  LDG.E R11, desc[UR4][R36.64+0x4c] ;  /* 0x00004c04240b7981 */ /* 0x000ea4000c1e1900 */
[----:B--2---:R-:W-:-:S13]  /*03a0*/  ISETP.GT.AND P0, PT, R4, R11, PT ;  /* 0x0000000b0400720c */ /* 0x004fda0003f04270 */
[----:B------:R-:W-:-:S04]  /*03b0*/  @P0 IMAD R27, R0, R7, R0 ;  /* 0x00000007001b0224 */ /* 0x000fc800078e0200 */
[----:B------:R-:W-:Y:S01]  /*03c0*/  @P0 VIADD R27, R27, 0xffffffff ;  /* 0xffffffff1b1b0836 */ /* 0x000fe20000000000 */
[----:B------:R-:W-:Y:S06]  /*03d0*/  @P0 BRA `(.L_x_10) ;  /* 0x0000000000c40947 */ /* 0x000fec0003800000 */
[----:B------:R-:W-:-:S13]  /*03e0*/  ISETP.GT.AND P0, PT, R2, RZ, PT ;  /* 0x000000ff0200720c */ /* 0x000fda0003f04270 */
[----:B------:R-:W-:-:S04]  /*03f0*/  @!P0 IMAD R8, R0, R7, R0 ;  /* 0x0000000700088224 */ /* 0x000fc800078e0200 */
[----:B------:R-:W-:Y:S01]  /*0400*/  @!P0 IMAD.IADD R27, R9, 0x1, R8 ;  /* 0x00000001091b8824 */ /* 0x000fe200078e0208 */
[----:B------:R-:W-:Y:S06]  /*0410*/  @!P0 BRA `(.L_x_10) ;  /* 0x0000000000b48947 */ /* 0x000fec0003800000 */
[----:B------:R-:W2:Y:S02]  /*0420*/  LDG.E R11, desc[UR4][R36.64+0x50] ;  /* 0x00005004240b7981 */ /* 0x000ea4000c1e1900 */
[----:B--2---:R-:W-:-:S13]  /*0430*/  ISETP.GT.AND P0, PT, R2, R11, PT ;  /* 0x0000000b0200720c */ /* 0x004fda0003f04270 */
[----:B------:R-:W-:-:S04]  /*0440*/  @P0 VIADD R27, R7, 0xffffffff ;  /* 0xffffffff071b0836 */ /* 0x000fc80000000000 */
[----:B------:R-:W-:Y:S01]  /*0450*/  @P0 IMAD R27, R0, R27, R9 ;  /* 0x0000001b001b0224 */ /* 0x000fe200078e0209 */
[----:B------:R-:W-:Y:S06]  /*0460*/  @P0 BRA `(.L_x_10) ;  /* 0x0000000000a00947 */ /* 0x000fec0003800000 */
[----:B------:R-:W-:Y:S01]  /*0470*/  ISETP.GE.AND P0, PT, R9, RZ, PT ;  /* 0x000000ff0900720c */ /* 0x000fe20003f06270 */
[----:B------:R-:W-:-:S12]  /*0480*/  BSSY.RELIABLE B1, `(.L_x_11) ;  /* 0x000000b000017945 */ /* 0x000fd80003800100 */
[----:B------:R-:W-:Y:S05]  /*0490*/  @!P0 BRA `(.L_x_12) ;  /* 0x0000000000248947 */ /* 0x000fea0003800000 */
[----:B------:R-:W2:Y:S01]  /*04a0*/  LDG.E R11, desc[UR4][R36.64+0x24] ;  /* 0x00002404240b7981 */ /* 0x000ea2000c1e1900 */
[----:B------:R-:W-:-:S04]  /*04b0*/  ISETP.GE.AND P0, PT, R7, RZ, PT ;  /* 0x000000ff0700720c */ /* 0x000fc80003f06270 */
[----:B--2---:R-:W-:-:S13]  /*04c0*/  ISETP.GE.OR P0, PT, R4, R11, !P0 ;  /* 0x0000000b0400720c */ /* 0x004fda0004706670 */
[----:B------:R-:W-:Y:S05]  /*04d0*/  @P0 BRA `(.L_x_12) ;  /* 0x0000000000140947 */ /* 0x000fea0003800000 */
[----:B------:R-:W2:Y:S02]  /*04e0*/  LDG.E R11, desc[UR4][R36.64+0x2c] ;  /* 0x00002c04240b7981 */ /* 0x000ea4000c1e1900 */
[----:B--2---:R-:W-:-:S13]  /*04f0*/  ISETP.GE.AND P0, PT, R2, R11, PT ;  /* 0x0000000b0200720c */ /* 0x004fda0003f06270 */
[----:B------:R-:W-:Y:S05]  /*0500*/  @!P0 BREAK.RELIABLE B1 ;  /* 0x0000000000018942 */ /* 0x000fea0003800100 */
[----:B------:R-:W-:Y:S01]  /*0510*/  @!P0 IMAD R27, R0, R7, R9 ;  /* 0x00000007001b8224 */ /* 0x000fe200078e0209 */
[----:B------:R-:W-:Y:S06]  /*0520*/  @!P0 BRA `(.L_x_10) ;  /* 0x0000000000708947 */ /* 0x000fec0003800000 */
.L_x_12:
[----:B------:R-:W-:Y:S05]  /*0530*/  BSYNC.RELIABLE B1 ;  /* 0x0000000000017941 */ /* 0x000fea0003800100 */
.L_x_11:
[----:B------:R-:W-:-:S13]  /*0540*/  ISETP.NE.AND P0, PT, R7, -0x1, PT ;  /* 0xffffffff0700780c */ /* 0x000fda0003f05270 */
[----:B------:R-:W-:Y:S05]  /*0550*/  @P0 BRA `(.L_x_13) ;  /* 0x00000000000c0947 */ /* 0x000fea0003800000 */
[----:B------:R-:W2:Y:S02]  /*0560*/  LDG.E R27, desc[UR4][R36.64+0x38] ;  /* 0x00003804241b7981 */ /* 0x000ea4000c1e1900 */
[----:B--2---:R-:W-:Y:S01]  /*0570*/  IADD3 R27, PT, PT, -R5, R27, R4 ;  /* 0x0000001b051b7210 */ /* 0x004fe20007ffe104 */
[----:B------:R-:W-:Y:S06]  /*0580*/  BRA `(.L_x_10) ;  /* 0x0000000000587947 */ /* 0x000fec0003800000 */
.L_x_13:
[----:B------:R-:W-:-:S13]  /*0590*/  ISETP.NE.AND P0, PT, R9, -0x1, PT ;  /* 0xffffffff0900780c */ /* 0x000fda0003f05270 */
[----:B------:R-:W-:Y:S05]  /*05a0*/  @P0 BRA `(.L_x_14) ;  /* 0x0000000000100947 */ /* 0x000fea0003800000 */
[----:B------:R-:W2:Y:S02]  /*05b0*/  LDG.E.64 R26, desc[UR4][R36.64+0x38] ;  /* 0x00003804241a7981 */ /* 0x000ea4000c1e1b00 */
[----:B--2---:R-:W-:-:S05]  /*05c0*/  IADD3 R26, PT, PT, -R3, R26, R2 ;  /* 0x0000001a031a7210 */ /* 0x004fca0007ffe102 */
[----:B------:R-:W-:Y:S01]  /*05d0*/  IMAD.IADD R27, R27, 0x1, R26 ;  /* 0x000000011b1b7824 */ /* 0x000fe200078e021a */
[----:B------:R-:W-:Y:S06]  /*05e0*/  BRA `(.L_x_10) ;  /* 0x0000000000407947 */ /* 0x000fec0003800000 */
.L_x_14:
[----:B------:R-:W2:Y:S02]  /*05f0*/  LDG.E R11, desc[UR4][R36.64+0x24] ;  /* 0x00002404240b7981 */ /* 0x000ea4000c1e1900 */
[----:B--2---:R-:W-:-:S13]  /*0600*/  ISETP.NE.AND P0, PT, R4, R11, PT ;  /* 0x0000000b0400720c */ /* 0x004fda0003f05270 */
[----:B------:R-:W-:Y:S05]  /*0610*/  @P0 BRA `(.L_x_15) ;  /* 0x0000000000140947 */ /* 0x000fea0003800000 */
[----:B------:R-:W2:Y:S04]  /*0620*/  LDG.E.64 R26, desc[UR4][R36.64+0x38] ;  /* 0x00003804241a7981 */ /* 0x000ea8000c1e1b00 */
[----:B------:R-:W3:Y:S01]  /*0630*/  LDG.E R8, desc[UR4][R36.64+0x40] ;  /* 0x0000400424087981 */ /* 0x000ee2000c1e1900 */
[----:B--2---:R-:W-:-:S04]  /*0640*/  IADD3 R26, PT, PT, -R3, R26, R2 ;  /* 0x0000001a031a7210 */ /* 0x004fc80007ffe102 */
[----:B---3--:R-:W-:Y:S01]  /*0650*/  IADD3 R27, PT, PT, R8, R26, R27 ;  /* 0x0000001a081b7210 */ /* 0x008fe20007ffe01b */
[----:B------:R-:W-:Y:S06]  /*0660*/  BRA `(.L_x_10) ;  /* 0x0000000000207947 */ /* 0x000fec0003800000 */
.L_x_15:
[----:B------:R-:W2:Y:S02]  /*0670*/  LDG.E R11, desc[UR4][R36.64+0x2c] ;  /* 0x00002c04240b7981 */ /* 0x000ea4000c1e1900 */
[----:B--2---:R-:W-:-:S13]  /*0680*/  ISETP.NE.AND P0, PT, R4, R11, PT ;  /* 0x0000000b0400720c */ /* 0x004fda0003f05270 */
[----:B------:R-:W2:Y:S04]  /*0690*/  @!P0 LDG.E.64 R12, desc[UR4][R36.64+0x38] ;  /* 0x00003804240c8981 */ /* 0x000ea8000c1e1b00 */
[----:B------:R-:W3:Y:S01]  /*06a0*/  @!P0 LDG.E.64 R10, desc[UR4][R36.64+0x40] ;  /* 0x00004004240a8981 */ /* 0x000ee2000c1e1b00 */
[----:B------:R-:W-:Y:S01]  /*06b0*/  IMAD.MOV.U32 R27, RZ, RZ, RZ ;  /* 0x000000ffff1b7224 */ /* 0x000fe200078e00ff */
[----:B--2---:R-:W-:-:S04]  /*06c0*/  @!P0 IADD3 R8, PT, PT, -R5, R12, R4 ;  /* 0x0000000c05088210 */ /* 0x004fc80007ffe104 */
[----:B---3--:R-:W-:-:S05]  /*06d0*/  @!P0 IADD3 R8, PT, PT, R10, R8, R13 ;  /* 0x000000080a088210 */ /* 0x008fca0007ffe00d */
[----:B------:R-:W-:-:S07]  /*06e0*/  @!P0 IMAD.IADD R27, R11, 0x1, R8 ;  /* 0x000000010b1b8824 */ /* 0x000fce00078e0208 */
.L_x_10:
[----:B------:R-:W-:Y:S05]  /*06f0*/  BSYNC.RECONVERGENT B0 ;  /* 0x0000000000007941 */ /* 0x000fea0003800200 */
.L_x_9:
[----:B------:R-:W-:Y:S05]  /*0700*/  WARPSYNC.ALL ;  /* 0x0000000000007948 */ /* 0x000fea0003800000 */
[----:B------:R-:W2:Y:S01]  /*0710*/  LDG.E R11, desc[UR4][R36.64+0x4c] ;  /* 0x00004c04240b7981 */ /* 0x000ea2000c1e1900 */
[----:B------:R-:W-:Y:S01]  /*0720*/  ISETP.GE.AND P0, PT, R4, 0x1, PT ;  /* 0x000000010400780c */ /* 0x000fe20003f06270 */
[----:B------:R-:W0:Y:S02]  /*0730*/  LDC.64 R14, c[0x0][0x388] ;  /* 0x0000e200ff0e7b82 */ /* 0x000e240000000a00 */
[----:B------:R-:W3:Y:S04]  /*0740*/  LDG.E.64 R20, desc[UR4][R36.64+0x70] ;  /* 0x0000700424147981 */ /* 0x000ee8000c1e1b00 */
[----:B------:R-:W4:Y:S06]  /*0750*/  LDG.E R13, desc[UR4][R36.64+0x50] ;  /* 0x00005004240d7981 */ /* 0x000f2c000c1e1900 */
[----:B------:R-:W5:Y:S01]  /*0760*/  @P0 LDG.E.64 R32, desc[UR4][R36.64+0x78] ;  /* 0x0000780424200981 */ /* 0x000f62000c1e1b00 */
[----:B0-----:R-:W-:-:S06]  /*0770*/  IMAD.WIDE R26, R27, 0x8, R14 ;  /* 0x000000081b1a7825 */ /* 0x001fcc00078e020e */
[----:B------:R-:W4:Y:S01]  /*0780*/  LDG.E.64 R26, desc[UR4][R26.64] ;  /* 0x000000041a1a7981 */ /* 0x000f22000c1e1b00 */
[----:B------:R-:W0:Y:S01]  /*0790*/  @P0 I2F.F64.U32 R30, R4 ;  /* 0x00000004001e0312 */ /* 0x000e220000201800 */
[----:B--2---:R-:W-:-:S13]  /*07a0*/  ISETP.GE.AND P2, PT, R4, R11, PT ;  /* 0x0000000b0400720c */ /* 0x004fda0003f46270 */
[----:B------:R-:W2:Y:S01]  /*07b0*/  @!P2 LDG.E.64 R18, desc[UR4][R36.64+0x78] ;  /* 0x000078042412a981 */ /* 0x000ea2000c1e1b00 */
[----:B------:R-:W-:-:S04]  /*07c0*/  @!P2 VIADD R8, R4, 0x1 ;  /* 0x000000010408a836 */ /* 0x000fc80000000000 */
[----:B------:R-:W1:Y:S01]  /*07d0*/  @!P2 I2F.F64 R28, R8 ;  /* 0x00000008001ca312 */ /* 0x000e620000201c00 */
[----:B0-----:R-:W-:-:S08]  /*07e0*/  @P0 DFMA R30, R16, R30, R34 ;  /* 0x0000001e101e022b */ /* 0x001fd00000000022 */
[C---:B------:R-:W-:Y:S02]  /*07f0*/  @P0 DFMA R30, R16.reuse, -0.5, R30 ;  /* 0xbfe00000101e082b */ /* 0x040fe4000000001e */
[----:B-1----:R-:W-:-:S06]  /*0800*/  @!P2 DFMA R28, R16, R28, R34 ;  /* 0x0000001c101ca22b */ /* 0x002fcc0000000022 */
[----:B------:R-:W-:Y:S02]  /*0810*/  @P0 DADD R30, R30, 4 ;  /* 0x401000001e1e0429 */ /* 0x000fe40000000000 */
[----:B------:R-:W-:Y:S02]  /*0820*/  @!P2 DFMA R28, R16, -0.5, R28 ;  /* 0xbfe00000101ca82b */ /* 0x000fe4000000001c */
[----:B------:R-:W-:Y:S01]  /*0830*/  DADD R24, R24, 4 ;  /* 0x4010000018187429 */ /* 0x000fe20000000000 */
[----:B------:R-:W-:-:S03]  /*0840*/  CS2R R16, SRZ ;  /* 0x0000000000107805 */ /* 0x000fc6000001ff00 */
[----:B-----5:R-:W-:Y:S02]  /*0850*/  @P0 DMUL R16, R32, R30 ;  /* 0x0000001e20100228 */ /* 0x020fe40000000000 */
[----:B------:R-:W-:Y:S02]  /*0860*/  @!P2 DADD R28, R28, 4 ;  /* 0x401000001c1ca429 */ /* 0x000fe40000000000 */
[----:B---3--:R-:W-:Y:S01]  /*0870*/  DMUL R24, R20, R24 ;  /* 0x0000001814187228 */ /* 0x008fe20000000000 */
[----:B------:R-:W-:-:S07]  /*0880*/  CS2R R20, SRZ ;  /* 0x0000000000147805 */ /* 0x000fce000001ff00 */
[----:B------:R-:W-:Y:S01]  /*0890*/  DADD R30, R24, R24 ;  /* 0x00000000181e7229 */ /* 0x000fe20000000018 */
[----:B----4-:R-:W-:-:S09]  /*08a0*/  ISETP.NE.AND P0, PT, R2, R13, PT ;  /* 0x0000000d0200720c */ /* 0x010fd20003f05270 */
[----:B------:R-:W-:Y:S02]  /*08b0*/  FSEL R30, R30, R24, !P0 ;  /* 0x000000181e1e7208 */ /* 0x000fe40004000000 */
[----:B------:R-:W-:Y:S02]  /*08c0*/  FSEL R31, R31, R25, !P0 ;  /* 0x000000191f1f7208 */ /* 0x000fe40004000000 */
[C---:B------:R-:W-:Y:S01]  /*08d0*/  ISETP.NE.AND P0, PT, R4.reuse, RZ, PT ;  /* 0x000000ff0400720c */ /* 0x040fe20003f05270 */
[----:B------:R-:W-:Y:S01]  /*08e0*/  BSSY.RECONVERGENT B0, `(.L_x_16) ;  /* 0x0000046000007945 */ /* 0x000fe20003800200 */
[----:B------:R-:W-:Y:S01]  /*08f0*/  DMUL R22, R22, R26 ;  /* 0x0000001a16167228 */ /* 0x000fe20000000000 */
[----:B------:R-:W-:Y:S01]  /*0900*/  @!P1 IMAD.MOV.U32 R27, RZ, RZ, R6 ;  /* 0x000000ffff1b9224 */ /* 0x000fe200078e0006 */
[----:B--2---:R-:W-:Y:S02]  /*0910*/  @!P2 DMUL R20, R18, R28 ;  /* 0x0000001c1214a228 */ /* 0x004fe40000000000 */
[----:B------:R-:W-:Y:S01]  /*0920*/  DADD R18, R16, R16 ;  /* 0x0000000010127229 */ /* 0x000fe20000000010 */
[----:B------:R-:W-:-:S05]  /*0930*/  ISETP.NE.AND P2, PT, R4, R11, PT ;  /* 0x0000000b0400720c */ /* 0x000fca0003f45270 */
[----:B------:R-:W-:-:S04]  /*0940*/  DADD R28, R20, R20 ;  /* 0x00000000141c7229 */ /* 0x000fc80000000014 */
[----:B------:R-:W-:Y:S02]  /*0950*/  FSEL R16, R18, R16, !P2 ;  /* 0x0000001012107208 */ /* 0x000fe40005000000 */
[----:B------:R-:W-:Y:S02]  /*0960*/  FSEL R17, R19, R17, !P2 ;  /* 0x0000001113117208 */ /* 0x000fe40005000000 */
[----:B------:R-:W0:Y:S02]  /*0970*/  LDC.64 R18, c[0x0][0x390] ;  /* 0x0000e400ff127b82 */ /* 0x000e240000000a00 */
[----:B------:R-:W-:Y:S02]  /*0980*/  FSEL R20, R28, R20, !P0 ;  /* 0x000000141c147208 */ /* 0x000fe40004000000 */
[----:B------:R-:W-:Y:S01]  /*0990*/  DADD R32, R16, R30 ;  /* 0x0000000010207229 */ /* 0x000fe2000000001e */
[----:B------:R-:W-:Y:S02]  /*09a0*/  FSEL R21, R29, R21, !P0 ;  /* 0x000000151d157208 */ /* 0x000fe40004000000 */
[----:B------:R-:W-:-:S05]  /*09b0*/  ISETP.GE.AND P2, PT, R2, R13, PT ;  /* 0x0000000d0200720c */ /* 0x000fca0003f46270 */
[----:B------:R-:W-:Y:S01]  /*09c0*/  DADD R32, R20, R32 ;  /* 0x0000000014207229 */ /* 0x000fe20000000020 */
[----:B------:R-:W-:Y:S02]  /*09d0*/  FSEL R24, R24, RZ, !P2 ;  /* 0x000000ff18187208 */ /* 0x000fe40005000000 */
[----:B------:R-:W-:Y:S01]  /*09e0*/  FSEL R25, R25, RZ, !P2 ;  /* 0x000000ff19197208 */ /* 0x000fe20005000000 */
[----:B------:R-:W-:Y:S07]  /*09f0*/  @!P1 BRA `(.L_x_17) ;  /* 0x0000000000d09947 */ /* 0x000fee0003800000 */
[----:B------:R-:W-:-:S13]  /*0a00*/  ISETP.GT.AND P0, PT, R4, R11, PT ;  /* 0x0000000b0400720c */ /* 0x000fda0003f04270 */
[----:B------:R-:W-:-:S04]  /*0a10*/  @P0 IMAD R27, R0, R7, R0 ;  /* 0x00000007001b0224 */ /* 0x000fc800078e0200 */
[----:B------:R-:W-:Y:S01]  /*0a20*/  @P0 VIADD R27, R27, 0xffffffff ;  /* 0xffffffff1b1b0836 */ /* 0x000fe20000000000 */
[----:B------:R-:W-:Y:S06]  /*0a30*/  @P0 BRA `(.L_x_17) ;  /* 0x0000000000c00947 */ /* 0x000fec0003800000 */
[----:B------:R-:W-:-:S13]  /*0a40*/  ISETP.GT.AND P0, PT, R2, RZ, PT ;  /* 0x000000ff0200720c */ /* 0x000fda0003f04270 */
[----:B------:R-:W-:-:S04]  /*0a50*/  @!P0 IMAD R8, R0, R7, R0 ;  /* 0x0000000700088224 */ /* 0x000fc800078e0200 */
[----:B------:R-:W-:Y:S01]  /*0a60*/  @!P0 IMAD.IADD R27, R9, 0x1, R8 ;  /* 0x00000001091b8824 */ /* 0x000fe200078e0208 */
[----:B------:R-:W-:Y:S06]  /*0a70*/  @!P0 BRA `(.L_x_17) ;  /* 0x0000000000b08947 */ /* 0x000fec0003800000 */
[----:B------:R-:W-:-:S13]  /*0a80*/  ISETP.GT.AND P0, PT, R2, R13, PT ;  /* 0x0000000d0200720c */ /* 0x000fda0003f04270 */
[----:B------:R-:W-:-:S04]  /*0a90*/  @P0 VIADD R27, R7, 0xffffffff ;  /* 0xffffffff071b0836 */ /* 0x000fc80000000000 */
[----:B------:R-:W-:Y:S01]  /*0aa0*/  @P0 IMAD R27, R0, R27, R9 ;  /* 0x0000001b001b0224 */ /* 0x000fe200078e0209 */
[----:B------:R-:W-:Y:S06]  /*0ab0*/  @P0 BRA `(.L_x_17) ;  /* 0x0000000000a00947 */ /* 0x000fec0003800000 */
[----:B------:R-:W-:Y:S01]  /*0ac0*/  ISETP.GE.AND P0, PT, R9, RZ, PT ;  /* 0x000000ff0900720c */ /* 0x000fe20003f06270 */
[----:B------:R-:W-:-:S12]  /*0ad0*/  BSSY.RELIABLE B1, `(.L_x_18) ;  /* 0x000000b000017945 */ /* 0x000fd80003800100 */
[----:B------:R-:W-:Y:S05]  /*0ae0*/  @!P0 BRA `(.L_x_19) ;  /* 0x0000000000248947 */ /* 0x000fea0003800000 */
[----:B0-----:R-:W2:Y:S01]  /*0af0*/  LDG.E R27, desc[UR4][R18.64+0x24] ;  /* 0x00002404121b7981 */ /* 0x001ea2000c1e1900 */
        /* <DEDUP_REMOVED lines=8> */
.L_x_19:
[----:B------:R-:W-:Y:S05]  /*0b80*/  BSYNC.RELIABLE B1 ;  /* 0x0000000000017941 */ /* 0x000fea0003800100 */
.L_x_18:
[----:B------:R-:W-:-:S13]  /*0b90*/  ISETP.NE.AND P0, PT, R7, -0x1, PT ;  /* 0xffffffff0700780c */ /* 0x000fda0003f05270 */
[----:B------:R-:W-:Y:S05]  /*0ba0*/  @P0 BRA `(.L_x_20) ;  /* 0x00000000000c0947 */ /* 0x000fea0003800000 */
[----:B0-----:R-:W2:Y:S02]  /*0bb0*/  LDG.E R27, desc[UR4][R18.64+0x38] ;  /* 0x00003804121b7981 */ /* 0x001ea4000c1e1900 */
[----:B--2---:R-:W-:Y:S01]  /*0bc0*/  IADD3 R27, PT, PT, -R5, R27, R4 ;  /* 0x0000001b051b7210 */ /* 0x004fe20007ffe104 */
[----:B------:R-:W-:Y:S06]  /*0bd0*/  BRA `(.L_x_17) ;  /* 0x0000000000587947 */ /* 0x000fec0003800000 */
.L_x_20:
[----:B------:R-:W-:-:S13]  /*0be0*/  ISETP.NE.AND P0, PT, R9, -0x1, PT ;  /* 0xffffffff0900780c */ /* 0x000fda0003f05270 */
[----:B------:R-:W-:Y:S05]  /*0bf0*/  @P0 BRA `(.L_x_21) ;  /* 0x0000000000100947 */ /* 0x000fea0003800000 */
[----:B0-----:R-:W2:Y:S02]  /*0c00*/  LDG.E.64 R26, desc[UR4][R18.64+0x38] ;  /* 0x00003804121a7981 */ /* 0x001ea4000c1e1b00 */
[----:B--2---:R-:W-:-:S05]  /*0c10*/  IADD3 R26, PT, PT, -R3, R26, R2 ;  /* 0x0000001a031a7210 */ /* 0x004fca0007ffe102 */
[----:B------:R-:W-:Y:S01]  /*0c20*/  IMAD.IADD R27, R27, 0x1, R26 ;  /* 0x000000011b1b7824 */ /* 0x000fe200078e021a */
[----:B------:R-:W-:Y:S06]  /*0c30*/  BRA `(.L_x_17) ;  /* 0x0000000000407947 */ /* 0x000fec0003800000 */
.L_x_21:
[----:B0-----:R-:W2:Y:S02]  /*0c40*/  LDG.E R27, desc[UR4][R18.64+0x24] ;  /* 0x00002404121b7981 */ /* 0x001ea4000c1e1900 */
[----:B--2---:R-:W-:-:S13]  /*0c50*/  ISETP.NE.AND P0, PT, R4, R27, PT ;  /* 0x0000001b0400720c */ /* 0x004fda0003f05270 */
[----:B------:R-:W-:Y:S05]  /*0c60*/  @P0 BRA `(.L_x_22) ;  /* 0x0000000000140947 */ /* 0x000fea0003800000 */
[----:B------:R-:W2:Y:S04]  /*0c70*/  LDG.E.64 R26, desc[UR4][R18.64+0x38] ;  /* 0x00003804121a7981 */ /* 0x000ea8000c1e1b00 */
[----:B------:R-:W3:Y:S01]  /*0c80*/  LDG.E R8, desc[UR4][R18.64+0x40] ;  /* 0x0000400412087981 */ /* 0x000ee2000c1e1900 */
[----:B--2---:R-:W-:-:S04]  /*0c90*/  IADD3 R26, PT, PT, -R3, R26, R2 ;  /* 0x0000001a031a7210 */ /* 0x004fc80007ffe102 */
[----:B---3--:R-:W-:Y:S01]  /*0ca0*/  IADD3 R27, PT, PT, R8, R26, R27 ;  /* 0x0000001a081b7210 */ /* 0x008fe20007ffe01b */
[----:B------:R-:W-:Y:S06]  /*0cb0*/  BRA `(.L_x_17) ;  /* 0x0000000000207947 */ /* 0x000fec0003800000 */
.L_x_22:
[----:B------:R-:W2:Y:S02]  /*0cc0*/  LDG.E R27, desc[UR4][R18.64+0x2c] ;  /* 0x00002c04121b7981 */ /* 0x000ea4000c1e1900 */
[----:B--2---:R-:W-:-:S13]  /*0cd0*/  ISETP.NE.AND P0, PT, R4, R27, PT ;  /* 0x0000001b0400720c */ /* 0x004fda0003f05270 */
[----:B------:R-:W2:Y:S04]  /*0ce0*/  @!P0 LDG.E.64 R26, desc[UR4][R18.64+0x38] ;  /* 0x00003804121a8981 */ /* 0x000ea8000c1e1b00 */
[----:B------:R-:W3:Y:S01]  /*0cf0*/  @!P0 LDG.E.64 R28, desc[UR4][R18.64+0x40] ;  /* 0x00004004121c8981 */ /* 0x000ee2000c1e1b00 */
[----:B--2---:R-:W-:-:S04]  /*0d00*/  @!P0 IADD3 R26, PT, PT, -R5, R26, R4 ;  /* 0x0000001a051a8210 */ /* 0x004fc80007ffe104 */
[----:B---3--:R-:W-:Y:S01]  /*0d10*/  @!P0 IADD3 R26, PT, PT, R28, R26, R27 ;  /* 0x0000001a1c1a8210 */ /* 0x008fe20007ffe01b */
[----:B------:R-:W-:-:S04]  /*0d20*/  IMAD.MOV.U32 R27, RZ, RZ, RZ ;  /* 0x000000ffff1b7224 */ /* 0x000fc800078e00ff */
[----:B------:R-:W-:-:S07]  /*0d30*/  @!P0 IMAD.IADD R27, R29, 0x1, R26 ;  /* 0x000000011d1b8824 */ /* 0x000fce00078e021a */
.L_x_17:
[----:B------:R-:W-:Y:S05]  /*0d40*/  BSYNC.RECONVERGENT B0 ;  /* 0x0000000000007941 */ /* 0x000fea0003800200 */
.L_x_16:
[----:B------:R-:W-:Y:S05]  /*0d50*/  WARPSYNC.ALL ;  /* 0x0000000000007948 */ /* 0x000fea0003800000 */
[----:B------:R-:W-:-:S06]  /*0d60*/  IMAD.WIDE R26, R27, 0x8, R14 ;  /* 0x000000081b1a7825 */ /* 0x000fcc00078e020e */
[----:B------:R-:W2:Y:S01]  /*0d70*/  LDG.E.64 R26, desc[UR4][R26.64] ;  /* 0x000000041a1a7981 */ /* 0x000ea2000c1e1b00 */
[----:B------:R-:W-:Y:S01]  /*0d80*/  DADD R32, R24, R32 ;  /* 0x0000000018207229 */ /* 0x000fe20000000020 */
[----:B------:R-:W-:Y:S01]  /*0d90*/  VIADD R8, R2, 0xffffffff ;  /* 0xffffffff02087836 */ /* 0x000fe20000000000 */
[----:B------:R-:W-:Y:S03]  /*0da0*/  BSSY.RECONVERGENT B0, `(.L_x_23) ;  /* 0x000003b000007945 */ /* 0x000fe60003800200 */
[----:B------:R-:W-:-:S04]  /*0db0*/  @!P1 IMAD.IADD R29, R8, 0x1, -R3 ;  /* 0x00000001081d9824 */ /* 0x000fc800078e0a03 */
[----:B------:R-:W-:Y:S01]  /*0dc0*/  @!P1 IMAD R35, R0, R29, RZ ;  /* 0x0000001d00239224 */ /* 0x000fe200078e02ff */
[----:B--2---:R-:W-:Y:S01]  /*0dd0*/  DMUL R32, R26, R32 ;  /* 0x000000201a207228 */ /* 0x004fe20000000000 */
[----:B------:R-:W-:Y:S10]  /*0de0*/  @!P1 BRA `(.L_x_24) ;  /* 0x0000000000d89947 */ /* 0x000ff40003800000 */
[----:B------:R-:W-:-:S13]  /*0df0*/  ISETP.GT.AND P0, PT, R4, R11, PT ;  /* 0x0000000b0400720c */ /* 0x000fda0003f04270 */
[----:B------:R-:W-:-:S04]  /*0e00*/  @P0 IMAD.IADD R35, R8, 0x1, -R3 ;  /* 0x0000000108230824 */ /* 0x000fc800078e0a03 */
[----:B------:R-:W-:-:S04]  /*0e10*/  @P0 IMAD R35, R0, R35, R0 ;  /* 0x0000002300230224 */ /* 0x000fc800078e0200 */
[----:B------:R-:W-:Y:S01]  /*0e20*/  @P0 VIADD R35, R35, 0xffffffff ;  /* 0xffffffff23230836 */ /* 0x000fe20000000000 */
[----:B------:R-:W-:Y:S06]  /*0e30*/  @P0 BRA `(.L_x_24) ;  /* 0x0000000000c40947 */ /* 0x000fec0003800000 */
[----:B------:R-:W-:-:S13]  /*0e40*/  ISETP.GT.AND P0, PT, R2, 0x1, PT ;  /* 0x000000010200780c */ /* 0x000fda0003f04270 */
[----:B------:R-:W-:Y:S01]  /*0e50*/  @!P0 IMAD R35, R0, R7, R9 ;  /* 0x0000000700238224 */ /* 0x000fe200078e0209 */
[----:B------:R-:W-:Y:S06]  /*0e60*/  @!P0 BRA `(.L_x_24) ;  /* 0x0000000000b88947 */ /* 0x000fec0003800000 */
[----:B------:R-:W-:-:S13]  /*0e70*/  ISETP.GT.AND P0, PT, R8, R13, PT ;  /* 0x0000000d0800720c */ /* 0x000fda0003f04270 */
[----:B------:R-:W-:-:S05]  /*0e80*/  @P0 LOP3.LUT R27, RZ, R3, RZ, 0x33, !PT ;  /* 0x00000003ff1b0212 */ /* 0x000fca00078e33ff */
[----:B------:R-:W-:-:S04]  /*0e90*/  @P0 IMAD.IADD R27, R8, 0x1, R27 ;  /* 0x00000001081b0824 */ /* 0x000fc800078e021b */
[----:B------:R-:W-:Y:S01]  /*0ea0*/  @P0 IMAD R35, R0, R27, R9 ;  /* 0x0000001b00230224 */ /* 0x000fe200078e0209 */
[----:B------:R-:W-:Y:S06]  /*0eb0*/  @P0 BRA `(.L_x_24) ;  /* 0x0000000000a40947 */ /* 0x000fec0003800000 */
[----:B------:R-:W-:Y:S01]  /*0ec0*/  ISETP.GE.AND P0, PT, R9, RZ, PT ;  /* 0x000000ff0900720c */ /* 0x000fe20003f06270 */
[----:B------:R-:W-:-:S12]  /*0ed0*/  BSSY.RELIABLE B1, `(.L_x_25) ;  /* 0x000000c000017945 */ /* 0x000fd80003800100 */
[----:B------:R-:W-:Y:S05]  /*0ee0*/  @!P0 BRA `(.L_x_26) ;  /* 0x0000000000288947 */ /* 0x000fea0003800000 */
[----:B0-----:R-:W2:Y:S01]  /*0ef0*/  LDG.E R27, desc[UR4][R18.64+0x24] ;  /* 0x00002404121b7981 */ /* 0x001ea2000c1e1900 */
[----:B------:R-:W-:-:S04]  /*0f00*/  ISETP.GE.AND P0, PT, R7, 0x1, PT ;  /* 0x000000010700780c */ /* 0x000fc80003f06270 */
[----:B--2---:R-:W-:-:S13]  /*0f10*/  ISETP.GE.OR P0, PT, R4, R27, !P0 ;  /* 0x0000001b0400720c */ /* 0x004fda0004706670 */
[----:B------:R-:W-:Y:S05]  /*0f20*/  @P0 BRA `(.L_x_26) ;  /* 0x0000000000180947 */ /* 0x000fea0003800000 */
[----:B------:R-:W2:Y:S02]  /*0f30*/  LDG.E R27, desc[UR4][R18.64+0x2c] ;  /* 0x00002c04121b7981 */ /* 0x000ea4000c1e1900 */
[----:B--2---:R-:W-:-:S13]  /*0f40*/  ISETP.GT.AND P0, PT, R2, R27, PT ;  /* 0x0000001b0200720c */ /* 0x004fda0003f04270 */
[----:B------:R-:W-:Y:S01]  /*0f50*/  @!P0 IMAD.IADD R35, R8, 0x1, -R3 ;  /* 0x0000000108238824 */ /* 0x000fe200078e0a03 */
[----:B------:R-:W-:Y:S05]  /*0f60*/  @!P0 BREAK.RELIABLE B1 ;  /* 0x0000000000018942 */ /* 0x000fea0003800100 */
[----:B------:R-:W-:Y:S01]  /*0f70*/  @!P0 IMAD R35, R0, R35, R9 ;  /* 0x0000002300238224 */ /* 0x000fe200078e0209 */
[----:B------:R-:W-:Y:S06]  /*0f80*/  @!P0 BRA `(.L_x_24) ;  /* 0x0000000000708947 */ /* 0x000fec0003800000 */
.L_x_26:
[----:B------:R-:W-:Y:S05]  /*0f90*/  BSYNC.RELIABLE B1 ;  /* 0x0000000000017941 */ /* 0x000fea0003800100 */
.L_x_25:
[----:B------:R-:W-:-:S13]  /*0fa0*/  ISETP.NE.AND P0, PT, R7, RZ, PT ;  /* 0x000000ff0700720c */ /* 0x000fda0003f05270 */
[----:B------:R-:W-:Y:S05]  /*0fb0*/  @P0 BRA `(.L_x_27) ;  /* 0x00000000000c0947 */ /* 0x000fea0003800000 */
[----:B0-----:R-:W2:Y:S02]  /*0fc0*/  LDG.E R35, desc[UR4][R18.64+0x38] ;  /* 0x0000380412237981 */ /* 0x001ea4000c1e1900 */
[----:B--2---:R-:W-:Y:S01]  /*0fd0*/  IADD3 R35, PT, PT, -R5, R35, R4 ;  /* 0x0000002305237210 */ /* 0x004fe20007ffe104 */
[----:B------:R-:W-:Y:S06]  /*0fe0*/  BRA `(.L_x_24) ;  /* 0x0000000000587947 */ /* 0x000fec0003800000 */
.L_x_27:
[----:B------:R-:W-:-:S13]  /*0ff0*/  ISETP.NE.AND P0, PT, R9, -0x1, PT ;  /* 0xffffffff0900780c */ /* 0x000fda0003f05270 */
[----:B------:R-:W-:Y:S05]  /*1000*/  @P0 BRA `(.L_x_28) ;  /* 0x0000000000100947 */ /* 0x000fea0003800000 */
[----:B0-----:R-:W2:Y:S02]  /*1010*/  LDG.E.64 R26, desc[UR4][R18.64+0x38] ;  /* 0x00003804121a7981 */ /* 0x001ea4000c1e1b00 */
[----:B--2---:R-:W-:-:S05]  /*1020*/  IADD3 R26, PT, PT, -R3, R26, R8 ;  /* 0x0000001a031a7210 */ /* 0x004fca0007ffe108 */
[----:B------:R-:W-:Y:S01]  /*1030*/  IMAD.IADD R35, R27, 0x1, R26 ;  /* 0x000000011b237824 */ /* 0x000fe200078e021a */
[----:B------:R-:W-:Y:S06]  /*1040*/  BRA `(.L_x_24) ;  /* 0x0000000000407947 */ /* 0x000fec0003800000 */
.L_x_28:
        /* <DEDUP_REMOVED lines=8> */
.L_x_29:
        /* <DEDUP_REMOVED lines=8> */
.L_x_24:
[----:B------:R-:W-:Y:S05]  /*1150*/  BSYNC.RECONVERGENT B0 ;  /* 0x0000000000007941 */ /* 0x000fea0003800200 */
.L_x_23:
[----:B------:R-:W-:Y:S05]  /*1160*/  WARPSYNC.ALL ;  /* 0x0000000000007948 */ /* 0x000fea0003800000 */
[----:B------:R-:W-:-:S06]  /*1170*/  IMAD.WIDE R26, R35, 0x8, R14 ;  /* 0x00000008231a7825 */ /* 0x000fcc00078e020e */
[----:B------:R-:W2:Y:S01]  /*1180*/  LDG.E.64 R26, desc[UR4][R26.64] ;  /* 0x000000041a1a7981 */ /* 0x000ea2000c1e1b00 */
[----:B------:R-:W-:Y:S01]  /*1190*/  ISETP.GT.AND P0, PT, R4, RZ, PT ;  /* 0x000000ff0400720c */ /* 0x000fe20003f04270 */
[----:B------:R-:W-:Y:S01]  /*11a0*/  BSSY.RECONVERGENT B0, `(.L_x_30) ;  /* 0x000003e000007945 */ /* 0x000fe20003800200 */
[----:B------:R-:W-:-:S04]  /*11b0*/  ISETP.GT.AND P3, PT, R2, 0x1, PT ;  /* 0x000000010200780c */ /* 0x000fc80003f64270 */
[----:B------:R-:W-:Y:S02]  /*11c0*/  FSEL R28, R30, RZ, P3 ;  /* 0x000000ff1e1c7208 */ /* 0x000fe40001800000 */
[----:B------:R-:W-:-:S05]  /*11d0*/  FSEL R29, R31, RZ, P3 ;  /* 0x000000ff1f1d7208 */ /* 0x000fca0001800000 */
[----:B------:R-:W-:Y:S01]  /*11e0*/  @!P0 IMAD.MOV.U32 R31, RZ, RZ, R6 ;  /* 0x000000ffff1f8224 */ /* 0x000fe200078e0006 */
[----:B--2---:R-:W-:Y:S01]  /*11f0*/  DFMA R32, R26, -R28, R32 ;  /* 0x8000001c1a20722b */ /* 0x004fe20000000020 */
[----:B------:R-:W-:Y:S10]  /*1200*/  @!P0 BRA `(.L_x_31) ;  /* 0x0000000000dc8947 */ /* 0x000ff40003800000 */
[----:B------:R-:W-:-:S05]  /*1210*/  VIADD R8, R4, 0xffffffff ;  /* 0xffffffff04087836 */ /* 0x000fca0000000000 */
[----:B------:R-:W-:-:S13]  /*1220*/  ISETP.GT.AND P0, PT, R8, R11, PT ;  /* 0x0000000b0800720c */ /* 0x000fda0003f04270 */
[----:B------:R-:W-:-:S04]  /*1230*/  @P0 IMAD R31, R0, R7, R0 ;  /* 0x00000007001f0224 */ /* 0x000fc800078e0200 */
[----:B------:R-:W-:Y:S01]  /*1240*/  @P0 VIADD R31, R31, 0xffffffff ;  /* 0xffffffff1f1f0836 */ /* 0x000fe20000000000 */
[----:B------:R-:W-:Y:S06]  /*1250*/  @P0 BRA `(.L_x_31) ;  /* 0x0000000000c80947 */ /* 0x000fec0003800000 */
[----:B------:R-:W-:-:S13]  /*1260*/  ISETP.GT.AND P0, PT, R2, RZ, PT ;  /* 0x000000ff0200720c */ /* 0x000fda0003f04270 */
[----:B------:R-:W-:-:S05]  /*1270*/  @!P0 IMAD R31, R0, R7, R0 ;  /* 0x00000007001f8224 */ /* 0x000fca00078e0200 */
[----:B------:R-:W-:Y:S01]  /*1280*/  @!P0 IADD3 R31, PT, PT, R31, R8, -R5 ;  /* 0x000000081f1f8210 */ /* 0x000fe20007ffe805 */
[----:B------:R-:W-:Y:S06]  /*1290*/  @!P0 BRA `(.L_x_31) ;  /* 0x0000000000b88947 */ /* 0x000fec0003800000 */
[----:B------:R-:W-:-:S13]  /*12a0*/  ISETP.GT.AND P0, PT, R2, R13, PT ;  /* 0x0000000d0200720c */ /* 0x000fda0003f04270 */
[----:B------:R-:W-:Y:S02]  /*12b0*/  @P0 VIADD R10, R7, 0xffffffff ;  /* 0xffffffff070a0836 */ /* 0x000fe40000000000 */
[----:B------:R-:W-:-:S04]  /*12c0*/  @P0 IMAD.IADD R31, R8, 0x1, -R5 ;  /* 0x00000001081f0824 */ /* 0x000fc800078e0a05 */
[----:B------:R-:W-:Y:S01]  /*12d0*/  @P0 IMAD R31, R0, R10, R31 ;  /* 0x0000000a001f0224 */ /* 0x000fe200078e021f */
[----:B------:R-:W-:Y:S06]  /*12e0*/  @P0 BRA `(.L_x_31) ;  /* 0x0000000000a40947 */ /* 0x000fec0003800000 */
[----:B------:R-:W-:Y:S01]  /*12f0*/  ISETP.GE.AND P0, PT, R9, 0x1, PT ;  /* 0x000000010900780c */ /* 0x000fe20003f06270 */
[----:B------:R-:W-:-:S12]  /*1300*/  BSSY.RELIABLE B1, `(.L_x_32) ;  /* 0x000000c000017945 */ /* 0x000fd80003800100 */
[----:B------:R-:W-:Y:S05]  /*1310*/  @!P0 BRA `(.L_x_33) ;  /* 0x0000000000288947 */ /* 0x000fea0003800000 */
[----:B0-----:R-:W2:Y:S01]  /*1320*/  LDG.E R27, desc[UR4][R18.64+0x24] ;  /* 0x00002404121b7981 */ /* 0x001ea2000c1e1900 */
[----:B------:R-:W-:-:S04]  /*1330*/  ISETP.GE.AND P0, PT, R7, RZ, PT ;  /* 0x000000ff0700720c */ /* 0x000fc80003f06270 */
[----:B--2---:R-:W-:-:S13]  /*1340*/  ISETP.GT.OR P0, PT, R4, R27, !P0 ;  /* 0x0000001b0400720c */ /* 0x004fda0004704670 */
[----:B------:R-:W-:Y:S05]  /*1350*/  @P0 BRA `(.L_x_33) ;  /* 0x0000000000180947 */ /* 0x000fea0003800000 */
[----:B------:R-:W2:Y:S02]  /*1360*/  LDG.E R27, desc[UR4][R18.64+0x2c] ;  /* 0x00002c04121b7981 */ /* 0x000ea4000c1e1900 */
[----:B--2---:R-:W-:-:S13]  /*1370*/  ISETP.GE.AND P0, PT, R2, R27, PT ;  /* 0x0000001b0200720c */ /* 0x004fda0003f06270 */
[----:B------:R-:W-:Y:S01]  /*1380*/  @!P0 IMAD.IADD R31, R8, 0x1, -R5 ;  /* 0x00000001081f8824 */ /* 0x000fe200078e0a05 */
[----:B------:R-:W-:Y:S05]  /*1390*/  @!P0 BREAK.RELIABLE B1 ;  /* 0x0000000000018942 */ /* 0x000fea0003800100 */
[----:B------:R-:W-:Y:S01]  /*13a0*/  @!P0 IMAD R31, R0, R7, R31 ;  /* 0x00000007001f8224 */ /* 0x000fe200078e021f */
[----:B------:R-:W-:Y:S06]  /*13b0*/  @!P0 BRA `(.L_x_31) ;  /* 0x0000000000708947 */ /* 0x000fec0003800000 */
.L_x_33:
[----:B------:R-:W-:Y:S05]  /*13c0*/  BSYNC.RELIABLE B1 ;  /* 0x0000000000017941 */ /* 0x000fea0003800100 */
.L_x_32:
[----:B------:R-:W-:-:S13]  /*13d0*/  ISETP.NE.AND P0, PT, R7, -0x1, PT ;  /* 0xffffffff0700780c */ /* 0x000fda0003f05270 */
[----:B------:R-:W-:Y:S05]  /*13e0*/  @P0 BRA `(.L_x_34) ;  /* 0x00000000000c0947 */ /* 0x000fea0003800000 */
[----:B0-----:R-:W2:Y:S02]  /*13f0*/  LDG.E R31, desc[UR4][R18.64+0x38] ;  /* 0x00003804121f7981 */ /* 0x001ea4000c1e1900 */
[----:B--2---:R-:W-:Y:S01]  /*1400*/  IADD3 R31, PT, PT, -R5, R31, R8 ;  /* 0x0000001f051f7210 */ /* 0x004fe20007ffe108 */
[----:B------:R-:W-:Y:S06]  /*1410*/  BRA `(.L_x_31) ;  /* 0x0000000000587947 */ /* 0x000fec0003800000 */
.L_x_34:
[----:B------:R-:W-:-:S13]  /*1420*/  ISETP.NE.AND P0, PT, R9, RZ, PT ;  /* 0x000000ff0900720c */ /* 0x000fda0003f05270 */
[----:B------:R-:W-:Y:S05]  /*1430*/  @P0 BRA `(.L_x_35) ;  /* 0x0000000000100947 */ /* 0x000fea0003800000 */
[----:B0-----:R-:W2:Y:S02]  /*1440*/  LDG.E.64 R26, desc[UR4][R18.64+0x38] ;  /* 0x00003804121a7981 */ /* 0x001ea4000c1e1b00 */
[----:B--2---:R-:W-:-:S05]  /*1450*/  IADD3 R26, PT, PT, -R3, R26, R2 ;  /* 0x0000001a031a7210 */ /* 0x004fca0007ffe102 */
[----:B------:R-:W-:Y:S01]  /*1460*/  IMAD.IADD R31, R27, 0x1, R26 ;  /* 0x000000011b1f7824 */ /* 0x000fe200078e021a */
[----:B------:R-:W-:Y:S06]  /*1470*/  BRA `(.L_x_31) ;  /* 0x0000000000407947 */ /* 0x000fec0003800000 */
.L_x_35:
        /* <DEDUP_REMOVED lines=8> */
.L_x_36:
        /* <DEDUP_REMOVED lines=8> */
.L_x_31:
[----:B------:R-:W-:Y:S05]  /*1580*/  BSYNC.RECONVERGENT B0 ;  /* 0x0000000000007941 */ /* 0x000fea0003800200 */
.L_x_30:
[----:B------:R-:W-:Y:S05]  /*1590*/  WARPSYNC.ALL ;  /* 0x0000000000007948 */ /* 0x000fea0003800000 */
[----:B------:R-:W-:-:S06]  /*15a0*/  IMAD.WIDE R26, R31, 0x8, R14 ;  /* 0x000000081f1a7825 */ /* 0x000fcc00078e020e */
[----:B------:R-:W2:Y:S01]  /*15b0*/  LDG.E.64 R26, desc[UR4][R26.64] ;  /* 0x000000041a1a7981 */ /* 0x000ea2000c1e1b00 */
[----:B------:R-:W-:Y:S01]  /*15c0*/  ISETP.GT.AND P0, PT, R4, -0x2, PT ;  /* 0xfffffffe0400780c */ /* 0x000fe20003f04270 */
[----:B------:R-:W-:-:S12]  /*15d0*/  BSSY.RECONVERGENT B0, `(.L_x_37) ;  /* 0x000003b000007945 */ /* 0x000fd80003800200 */
[----:B------:R-:W-:Y:S01]  /*15e0*/  @!P0 IMAD.MOV.U32 R29, RZ, RZ, R6 ;  /* 0x000000ffff1d8224 */ /* 0x000fe200078e0006 */
[----:B--2---:R-:W-:Y:S01]  /*15f0*/  DFMA R32, -R16, R26, R32 ;  /* 0x0000001a1020722b */ /* 0x004fe20000000120 */
[----:B------:R-:W-:Y:S10]  /*1600*/  @!P0 BRA `(.L_x_38) ;  /* 0x0000000000dc8947 */ /* 0x000ff40003800000 */
[----:B------:R-:W-:-:S13]  /*1610*/  ISETP.GE.AND P0, PT, R4, R11, PT ;  /* 0x0000000b0400720c */ /* 0x000fda0003f06270 */
[----:B------:R-:W-:-:S04]  /*1620*/  @P0 IMAD R29, R0, R7, R0 ;  /* 0x00000007001d0224 */ /* 0x000fc800078e0200 */
[----:B------:R-:W-:Y:S01]  /*1630*/  @P0 VIADD R29, R29, 0xffffffff ;  /* 0xffffffff1d1d0836 */ /* 0x000fe20000000000 */
[----:B------:R-:W-:Y:S06]  /*1640*/  @P0 BRA `(.L_x_38) ;  /* 0x0000000000cc0947 */ /* 0x000fec0003800000 */
[----:B------:R-:W-:Y:S01]  /*1650*/  ISETP.GT.AND P0, PT, R2, RZ, PT ;  /* 0x000000ff0200720c */ /* 0x000fe20003f04270 */
[----:B------:R-:W-:-:S12]  /*1660*/  VIADD R8, R4, 0x1 ;  /* 0x0000000104087836 */ /* 0x000fd80000000000 */
        /* <DEDUP_REMOVED lines=8> */
[----:B------:R-:W-:Y:S01]  /*16f0*/  ISETP.GE.AND P0, PT, R8, R5, PT ;  /* 0x000000050800720c */ /* 0x000fe20003f06270 */
        /* <DEDUP_REMOVED lines=8> */
[----:B------:R-:W-:Y:S01]  /*1780*/  @!P0 IMAD.IADD R29, R8, 0x1, -R5 ;  /* 0x00000001081d8824 */ /* 0x000fe200078e0a05 */
[----:B------:R-:W-:Y:S05]  /*1790*/  @!P0 BREAK.RELIABLE B1 ;  /* 0x0000000000018942 */ /* 0x000fea0003800100 */
[----:B------:R-:W-:Y:S01]  /*17a0*/  @!P0 IMAD R29, R0, R7, R29 ;  /* 0x00000007001d8224 */ /* 0x000fe200078e021d */
[----:B------:R-:W-:Y:S06]  /*17b0*/  @!P0 BRA `(.L_x_38) ;  /* 0x0000000000708947 */ /* 0x000fec0003800000 */
.L_x_40:
[----:B------:R-:W-:Y:S05]  /*17c0*/  BSYNC.RELIABLE B1 ;  /* 0x0000000000017941 */ /* 0x000fea0003800100 */
.L_x_39:
[----:B------:R-:W-:-:S13]  /*17d0*/  ISETP.NE.AND P0, PT, R7, -0x1, PT ;  /* 0xffffffff0700780c */ /* 0x000fda0003f05270 */
[----:B------:R-:W-:Y:S05]  /*17e0*/  @P0 BRA `(.L_x_41) ;  /* 0x00000000000c0947 */ /* 0x000fea0003800000 */
[----:B0-----:R-:W2:Y:S02]  /*17f0*/  LDG.E R29, desc[UR4][R18.64+0x38] ;  /* 0x00003804121d7981 */ /* 0x001ea4000c1e1900 */
[----:B--2---:R-:W-:Y:S01]  /*1800*/  IADD3 R29, PT, PT, -R5, R29, R8 ;  /* 0x0000001d051d7210 */ /* 0x004fe20007ffe108 */
[----:B------:R-:W-:Y:S06]  /*1810*/  BRA `(.L_x_38) ;  /* 0x0000000000587947 */ /* 0x000fec0003800000 */
.L_x_41:
[----:B------:R-:W-:-:S13]  /*1820*/  ISETP.NE.AND P0, PT, R9, -0x2, PT ;  /* 0xfffffffe0900780c */ /* 0x000fda0003f05270 */
[----:B------:R-:W-:Y:S05]  /*1830*/  @P0 BRA `(.L_x_42) ;  /* 0x0000000000100947 */ /* 0x000fea0003800000 */
[----:B0-----:R-:W2:Y:S02]  /*1840*/  LDG.E.64 R28, desc[UR4][R18.64+0x38] ;  /* 0x00003804121c7981 */ /* 0x001ea4000c1e1b00 */
[----:B--2---:R-:W-:-:S05]  /*1850*/  IADD3 R28, PT, PT, -R3, R28, R2 ;  /* 0x0000001c031c7210 */ /* 0x004fca0007ffe102 */
[----:B------:R-:W-:Y:S01]  /*1860*/  IMAD.IADD R29, R29, 0x1, R28 ;  /* 0x000000011d1d7824 */ /* 0x000fe200078e021c */
[----:B------:R-:W-:Y:S06]  /*1870*/  BRA `(.L_x_38) ;  /* 0x0000000000407947 */ /* 0x000fec0003800000 */
.L_x_42:
        /* <DEDUP_REMOVED lines=8> */
.L_x_43:
        /* <DEDUP_REMOVED lines=8> */
.L_x_38:
[----:B------:R-:W-:Y:S05]  /*1980*/  BSYNC.RECONVERGENT B0 ;  /* 0x0000000000007941 */ /* 0x000fea0003800200 */
.L_x_37:
[----:B------:R-:W-:Y:S05]  /*1990*/  WARPSYNC.ALL ;  /* 0x0000000000007948 */ /* 0x000fea0003800000 */
[----:B------:R-:W-:-:S06]  /*19a0*/  IMAD.WIDE R16, R29, 0x8, R14 ;  /* 0x000000081d107825 */ /* 0x000fcc00078e020e */
[----:B------:R-:W2:Y:S01]  /*19b0*/  LDG.E.64 R16, desc[UR4][R16.64] ;  /* 0x0000000410107981 */ /* 0x000ea2000c1e1b00 */
[----:B------:R-:W-:Y:S01]  /*19c0*/  VIADD R8, R2, 0x1 ;  /* 0x0000000102087836 */ /* 0x000fe20000000000 */
[----:B------:R-:W-:Y:S03]  /*19d0*/  BSSY.RECONVERGENT B0, `(.L_x_44) ;  /* 0x0000039000007945 */ /* 0x000fe60003800200 */
[----:B------:R-:W-:-:S04]  /*19e0*/  @!P1 IMAD.IADD R27, R8, 0x1, -R3 ;  /* 0x00000001081b9824 */ /* 0x000fc800078e0a03 */
[----:B------:R-:W-:Y:S01]  /*19f0*/  @!P1 IMAD R27, R0, R27, RZ ;  /* 0x0000001b001b9224 */ /* 0x000fe200078e02ff */
[----:B--2---:R-:W-:Y:S01]  /*1a00*/  DFMA R32, -R20, R16, R32 ;  /* 0x000000101420722b */ /* 0x004fe20000000120 */
[----:B------:R-:W-:Y:S10]  /*1a10*/  @!P1 BRA `(.L_x_45) ;  /* 0x0000000000d09947 */ /* 0x000ff40003800000 */
[----:B------:R-:W-:-:S13]  /*1a20*/  ISETP.GT.AND P0, PT, R4, R11, PT ;  /* 0x0000000b0400720c */ /* 0x000fda0003f04270 */
[----:B------:R-:W-:-:S04]  /*1a30*/  @P0 IMAD.IADD R27, R8, 0x1, -R3 ;  /* 0x00000001081b0824 */ /* 0x000fc800078e0a03 */
[----:B------:R-:W-:-:S04]  /*1a40*/  @P0 IMAD R27, R0, R27, R0 ;  /* 0x0000001b001b0224 */ /* 0x000fc800078e0200 */
[----:B------:R-:W-:Y:S01]  /*1a50*/  @P0 VIADD R27, R27, 0xffffffff ;  /* 0xffffffff1b1b0836 */ /* 0x000fe20000000000 */
[----:B------:R-:W-:Y:S06]  /*1a60*/  @P0 BRA `(.L_x_45) ;  /* 0x0000000000bc0947 */ /* 0x000fec0003800000 */
[----:B------:R-:W-:-:S13]  /*1a70*/  ISETP.GT.AND P0, PT, R2, -0x1, PT ;  /* 0xffffffff0200780c */ /* 0x000fda0003f04270 */
[----:B------:R-:W-:-:S04]  /*1a80*/  @!P0 VIADD R27, R7, 0x2 ;  /* 0x00000002071b8836 */ /* 0x000fc80000000000 */
[----:B------:R-:W-:Y:S01]  /*1a90*/  @!P0 IMAD R27, R0, R27, R9 ;  /* 0x0000001b001b8224 */ /* 0x000fe200078e0209 */
[----:B------:R-:W-:Y:S06]  /*1aa0*/  @!P0 BRA `(.L_x_45) ;  /* 0x0000000000ac8947 */ /* 0x000fec0003800000 */
[----:B------:R-:W-:Y:S01]  /*1ab0*/  @P2 IMAD R27, R0, R7, R9 ;  /* 0x00000007001b2224 */ /* 0x000fe200078e0209 */
[----:B------:R-:W-:Y:S06]  /*1ac0*/  @P2 BRA `(.L_x_45) ;  /* 0x0000000000a42947 */ /* 0x000fec0003800000 */
[----:B------:R-:W-:Y:S01]  /*1ad0*/  ISETP.GE.AND P0, PT, R9, RZ, PT ;  /* 0x000000ff0900720c */ /* 0x000fe20003f06270 */
[----:B------:R-:W-:-:S12]  /*1ae0*/  BSSY.RELIABLE B1, `(.L_x_46) ;  /* 0x000000c000017945 */ /* 0x000fd80003800100 */
[----:B------:R-:W-:Y:S05]  /*1af0*/  @!P0 BRA `(.L_x_47) ;  /* 0x0000000000288947 */ /* 0x000fea0003800000 */
[----:B0-----:R-:W2:Y:S01]  /*1b00*/  LDG.E R17, desc[UR4][R18.64+0x24] ;  /* 0x0000240412117981 */ /* 0x001ea2000c1e1900 */
[----:B------:R-:W-:-:S04]  /*1b10*/  ISETP.GE.AND P0, PT, R8, R3, PT ;  /* 0x000000030800720c */ /* 0x000fc80003f06270 */
        /* <DEDUP_REMOVED lines=8> */
.L_x_47:
[----:B------:R-:W-:Y:S05]  /*1ba0*/  BSYNC.RELIABLE B1 ;  /* 0x0000000000017941 */ /* 0x000fea0003800100 */
.L_x_46:
[----:B------:R-:W-:-:S13]  /*1bb0*/  ISETP.NE.AND P0, PT, R7, -0x2, PT ;  /* 0xfffffffe0700780c */ /* 0x000fda0003f05270 */
[----:B------:R-:W-:Y:S05]  /*1bc0*/  @P0 BRA `(.L_x_48) ;  /* 0x00000000000c0947 */ /* 0x000fea0003800000 */
[----:B0-----:R-:W2:Y:S02]  /*1bd0*/  LDG.E R27, desc[UR4][R18.64+0x38] ;  /* 0x00003804121b7981 */ /* 0x001ea4000c1e1900 */
[----:B--2---:R-:W-:Y:S01]  /*1be0*/  IADD3 R27, PT, PT, -R5, R27, R4 ;  /* 0x0000001b051b7210 */ /* 0x004fe20007ffe104 */
[----:B------:R-:W-:Y:S06]  /*1bf0*/  BRA `(.L_x_45) ;  /* 0x0000000000587947 */ /* 0x000fec0003800000 */
.L_x_48:
[----:B------:R-:W-:-:S13]  /*1c00*/  ISETP.NE.AND P0, PT, R9, -0x1, PT ;  /* 0xffffffff0900780c */ /* 0x000fda0003f05270 */
[----:B------:R-:W-:Y:S05]  /*1c10*/  @P0 BRA `(.L_x_49) ;  /* 0x0000000000100947 */ /* 0x000fea0003800000 */
[----:B0-----:R-:W2:Y:S02]  /*1c20*/  LDG.E.64 R26, desc[UR4][R18.64+0x38] ;  /* 0x00003804121a7981 */ /* 0x001ea4000c1e1b00 */
[----:B--2---:R-:W-:-:S05]  /*1c30*/  IADD3 R10, PT, PT, -R3, R26, R8 ;  /* 0x0000001a030a7210 */ /* 0x004fca0007ffe108 */
[----:B------:R-:W-:Y:S01]  /*1c40*/  IMAD.IADD R27, R27, 0x1, R10 ;  /* 0x000000011b1b7824 */ /* 0x000fe200078e020a */
[----:B------:R-:W-:Y:S06]  /*1c50*/  BRA `(.L_x_45) ;  /* 0x0000000000407947 */ /* 0x000fec0003800000 */
.L_x_49:
        /* <DEDUP_REMOVED lines=8> */
.L_x_50:
        /* <DEDUP_REMOVED lines=8> */
.L_x_45:
[----:B------:R-:W-:Y:S05]  /*1d60*/  BSYNC.RECONVERGENT B0 ;  /* 0x0000000000007941 */ /* 0x000fea0003800200 */
.L_x_44:
[----:B------:R-:W-:Y:S05]  /*1d70*/  WARPSYNC.ALL ;  /* 0x0000000000007948 */ /* 0x000fea0003800000 */
[----:B------:R-:W-:-:S06]  /*1d80*/  IMAD.WIDE R14, R27, 0x8, R14 ;  /* 0x000000081b0e7825 */ /* 0x000fcc00078e020e */
[----:B------:R-:W2:Y:S01]  /*1d90*/  LDG.E.64 R14, desc[UR4][R14.64] ;  /* 0x000000040e0e7981 */ /* 0x000ea2000c1e1b00 */
[----:B------:R-:W-:Y:S01]  /*1da0*/  BSSY.RECONVERGENT B0, `(.L_x_51) ;  /* 0x0000039000007945 */ /* 0x000fe20003800200 */
[----:B--2---:R-:W-:-:S08]  /*1db0*/  DFMA R32, -R24, R14, R32 ;  /* 0x0000000e1820722b */ /* 0x004fd00000000120 */
[----:B------:R-:W-:Y:S01]  /*1dc0*/  DADD R22, R22, R32 ;  /* 0x0000000016167229 */ /* 0x000fe20000000020 */
[----:B------:R-:W-:Y:S10]  /*1dd0*/  @!P1 BRA `(.L_x_52) ;  /* 0x0000000000d49947 */ /* 0x000ff40003800000 */
[----:B------:R-:W-:-:S13]  /*1de0*/  ISETP.GT.AND P0, PT, R4, R11, PT ;  /* 0x0000000b0400720c */ /* 0x000fda0003f04270 */
[----:B------:R-:W-:-:S04]  /*1df0*/  @P0 IMAD R6, R0, R7, R0 ;  /* 0x0000000700060224 */ /* 0x000fc800078e0200 */
[----:B------:R-:W-:Y:S01]  /*1e00*/  @P0 VIADD R6, R6, 0xffffffff ;  /* 0xffffffff06060836 */ /* 0x000fe20000000000 */
[----:B------:R-:W-:Y:S06]  /*1e10*/  @P0 BRA `(.L_x_52) ;  /* 0x0000000000c40947 */ /* 0x000fec0003800000 */
[----:B------:R-:W-:-:S13]  /*1e20*/  ISETP.GT.AND P0, PT, R2, RZ, PT ;  /* 0x000000ff0200720c */ /* 0x000fda0003f04270 */
[----:B------:R-:W-:-:S04]  /*1e30*/  @!P0 IMAD.IADD R6, R8, 0x1, -R3 ;  /* 0x0000000108068824 */ /* 0x000fc800078e0a03 */
[----:B------:R-:W-:Y:S01]  /*1e40*/  @!P0 IMAD R6, R0, R6, R9 ;  /* 0x0000000600068224 */ /* 0x000fe200078e0209 */
        /* <DEDUP_REMOVED lines=17> */
.L_x_54:
[----:B------:R-:W-:Y:S05]  /*1f60*/  BSYNC.RELIABLE B1 ;  /* 0x0000000000017941 */ /* 0x000fea0003800100 */
.L_x_53:
[----:B------:R-:W-:-:S13]  /*1f70*/  ISETP.NE.AND P0, PT, R7, -0x1, PT ;  /* 0xffffffff0700780c */ /* 0x000fda0003f05270 */
[----:B------:R-:W-:Y:S05]  /*1f80*/  @P0 BRA `(.L_x_55) ;  /* 0x00000000000c0947 */ /* 0x000fea0003800000 */
[----:B0-----:R-:W2:Y:S02]  /*1f90*/  LDG.E R6, desc[UR4][R18.64+0x38] ;  /* 0x0000380412067981 */ /* 0x001ea4000c1e1900 */
[----:B--2---:R-:W-:Y:S01]  /*1fa0*/  IADD3 R6, PT, PT, -R5, R6, R4 ;  /* 0x0000000605067210 */ /* 0x004fe20007ffe104 */
[----:B------:R-:W-:Y:S06]  /*1fb0*/  BRA `(.L_x_52) ;  /* 0x00000000005c7947 */ /* 0x000fec0003800000 */
.L_x_55:
[----:B------:R-:W-:-:S13]  /*1fc0*/  ISETP.NE.AND P0, PT, R9, -0x1, PT ;  /* 0xffffffff0900780c */ /* 0x000fda0003f05270 */
[----:B------:R-:W-:Y:S05]  /*1fd0*/  @P0 BRA `(.L_x_56) ;  /* 0x0000000000100947 */ /* 0x000fea0003800000 */
[----:B0-----:R-:W2:Y:S02]  /*1fe0*/  LDG.E.64 R18, desc[UR4][R18.64+0x38] ;  /* 0x0000380412127981 */ /* 0x001ea4000c1e1b00 */
[----:B--2---:R-:W-:-:S05]  /*1ff0*/  IADD3 R2, PT, PT, -R3, R18, R2 ;  /* 0x0000001203027210 */ /* 0x004fca0007ffe102 */
[----:B------:R-:W-:Y:S01]  /*2000*/  IMAD.IADD R6, R19, 0x1, R2 ;  /* 0x0000000113067824 */ /* 0x000fe200078e0202 */
[----:B------:R-:W-:Y:S06]  /*2010*/  BRA `(.L_x_52) ;  /* 0x0000000000447947 */ /* 0x000fec0003800000 */
.L_x_56:
        /* <DEDUP_REMOVED lines=8> */
.L_x_57:
[----:B------:R-:W2:Y:S01]  /*20a0*/  LDG.E R3, desc[UR4][R18.64+0x2c] ;  /* 0x00002c0412037981 */ /* 0x000ea2000c1e1900 */
[----:B------:R-:W-:Y:S01]  /*20b0*/  IMAD.MOV.U32 R6, RZ, RZ, RZ ;  /* 0x000000ffff067224 */ /* 0x000fe200078e00ff */
[----:B--2---:R-:W-:-:S13]  /*20c0*/  ISETP.NE.AND P0, PT, R4, R3, PT ;  /* 0x000000030400720c */ /* 0x004fda0003f05270 */
[----:B------:R-:W-:Y:S05]  /*20d0*/  @P0 BRA `(.L_x_52) ;  /* 0x0000000000140947 */ /* 0x000fea0003800000 */
[----:B------:R-:W2:Y:S04]  /*20e0*/  LDG.E.64 R2, desc[UR4][R18.64+0x38] ;  /* 0x0000380412027981 */ /* 0x000ea8000c1e1b00 */
[----:B------:R-:W3:Y:S01]  /*20f0*/  LDG.E.64 R6, desc[UR4][R18.64+0x40] ;  /* 0x0000400412067981 */ /* 0x000ee2000c1e1b00 */
[----:B--2---:R-:W-:-:S04]  /*2100*/  IADD3 R2, PT, PT, -R5, R2, R4 ;  /* 0x0000000205027210 */ /* 0x004fc80007ffe104 */
[----:B---3--:R-:W-:-:S05]  /*2110*/  IADD3 R6, PT, PT, R6, R2, R3 ;  /* 0x0000000206067210 */ /* 0x008fca0007ffe003 */
[----:B------:R-:W-:-:S07]  /*2120*/  IMAD.IADD R6, R7, 0x1, R6 ;  /* 0x0000000107067824 */ /* 0x000fce00078e0206 */
.L_x_52:
[----:B------:R-:W-:Y:S05]  /*2130*/  BSYNC.RECONVERGENT B0 ;  /* 0x0000000000007941 */ /* 0x000fea0003800200 */
.L_x_51:
[----:B------:R-:W-:Y:S05]  /*2140*/  WARPSYNC.ALL ;  /* 0x0000000000007948 */ /* 0x000fea0003800000 */
[----:B------:R-:W1:Y:S02]  /*2150*/  LDC.64 R2, c[0x0][0x380] ;  /* 0x0000e000ff027b82 */ /* 0x000e640000000a00 */
[----:B-1----:R-:W-:-:S05]  /*2160*/  IMAD.WIDE R6, R6, 0x8, R2 ;  /* 0x0000000806067825 */ /* 0x002fca00078e0202 */
[----:B------:R-:W-:Y:S01]  /*2170*/  STG.E.64 desc[UR4][R6.64], R22 ;  /* 0x0000001606007986 */ /* 0x000fe2000c101b04 */
[----:B------:R-:W-:Y:S05]  /*2180*/  EXIT ;  /* 0x000000000000794d */ /* 0x000fea0003800000 */
.L_x_58:
        /* <DEDUP_REMOVED lines=15> */
.L_x_80:


//--------------------- .text._Z17Initialize_kernelPdS_P10GridDomaini --------------------------
	.section	.text._Z17Initialize_kernelPdS_P10GridDomaini,"ax",@progbits
	.align	128
        .global         _Z17Initialize_kernelPdS_P10GridDomaini
        .type           _Z17Initialize_kernelPdS_P10GridDomaini,@function
        .size           _Z17Initialize_kernelPdS_P10GridDomaini,(.L_x_81 - _Z17Initialize_kernelPdS_P10GridDomaini)
        .other          _Z17Initialize_kernelPdS_P10GridDomaini,@"STO_CUDA_ENTRY STV_DEFAULT"
_Z17Initialize_kernelPdS_P10GridDomaini:
.text._Z17Initialize_kernelPdS_P10GridDomaini:
        /* <DEDUP_REMOVED lines=13> */
[----:B------:R-:W4:Y:S04]  /*00d0*/  LDG.E.64 R12, desc[UR4][R18.64+0x58] ;  /* 0x00005804120c7981 */ /* 0x000f28000c1e1b00 */
[----:B------:R-:W4:Y:S04]  /*00e0*/  LDG.E.64 R10, desc[UR4][R18.64+0x60] ;  /* 0x00006004120a7981 */ /* 0x000f28000c1e1b00 */
[----:B------:R-:W4:Y:S04]  /*00f0*/  LDG.E.64 R8, desc[UR4][R18.64+0x10] ;  /* 0x0000100412087981 */ /* 0x000f28000c1e1b00 */
[----:B------:R-:W4:Y:S04]  /*0100*/  LDG.E.64 R6, desc[UR4][R18.64] ;  /* 0x0000000412067981 */ /* 0x000f28000c1e1b00 */
[----:B------:R0:W5:Y:S01]  /*0110*/  LDG.E.64 R4, desc[UR4][R18.64+0x68] ;  /* 0x0000680412047981 */ /* 0x000162000c1e1b00 */
[----:B------:R-:W-:Y:S01]  /*0120*/  UMOV UR6, 0xfefa39ef ;  /* 0xfefa39ef00067882 */ /* 0x000fe20000000000 */
        /* <DEDUP_REMOVED lines=13> */
[----:B--2---:R-:W-:-:S04]  /*0200*/  IABS R14, R15 ;  /* 0x0000000f000e7213 */ /* 0x004fc80000000000 */
[----:B------:R-:W1:Y:S08]  /*0210*/  I2F.RP R20, R14 ;  /* 0x0000000e00147306 */ /* 0x000e700000209400 */
[----:B-1----:R-:W1:Y:S02]  /*0220*/  MUFU.RCP R20, R20 ;  /* 0x0000001400147308 */ /* 0x002e640000001000 */
[----:B-1----:R-:W-:-:S06]  /*0230*/  VIADD R16, R20, 0xffffffe ;  /* 0x0ffffffe14107836 */ /* 0x002fcc0000000000 */
[----:B------:R1:W2:Y:S01]  /*0240*/  F2I.FTZ.U32.TRUNC.NTZ R17, R16 ;  /* 0x0000001000117305 */ /* 0x0002a2000021f000 */
[----:B------:R-:W-:Y:S02]  /*0250*/  IABS R20, R0 ;  /* 0x0000000000147213 */ /* 0x000fe40000000000 */
[----:B------:R-:W-:Y:S01]  /*0260*/  IABS R22, R15 ;  /* 0x0000000f00167213 */ /* 0x000fe20000000000 */
[----:B-1----:R-:W-:Y:S02]  /*0270*/  IMAD.MOV.U32 R16, RZ, RZ, RZ ;  /* 0x000000ffff107224 */ /* 0x002fe400078e00ff */
[----:B--2---:R-:W-:-:S04]  /*0280*/  IMAD.MOV R21, RZ, RZ, -R17 ;  /* 0x000000ffff157224 */ /* 0x004fc800078e0a11 */
[----:B------:R-:W-:-:S04]  /*0290*/  IMAD R21, R21, R14, RZ ;  /* 0x0000000e15157224 */ /* 0x000fc800078e02ff */
[----:B------:R-:W-:-:S04]  /*02a0*/  IMAD.HI.U32 R17, R17, R21, R16 ;  /* 0x0000001511117227 */ /* 0x000fc800078e0010 */
[----:B0-----:R-:W-:Y:S02]  /*02b0*/  IMAD.MOV R19, RZ, RZ, -R22 ;  /* 0x000000ffff137224 */ /* 0x001fe400078e0a16 */
[----:B------:R-:W-:-:S04]  /*02c0*/  IMAD.HI.U32 R17, R17, R20, RZ ;  /* 0x0000001411117227 */ /* 0x000fc800078e00ff */
[----:B------:R-:W-:-:S05]  /*02d0*/  IMAD R19, R17, R19, R20 ;  /* 0x0000001311137224 */ /* 0x000fca00078e0214 */
[----:B------:R-:W-:-:S13]  /*02e0*/  ISETP.GT.U32.AND P2, PT, R14, R19, PT ;  /* 0x000000130e00720c */ /* 0x000fda0003f44070 */
[----:B------:R-:W-:-:S05]  /*02f0*/  @!P2 IMAD.IADD R19, R19, 0x1, -R14 ;  /* 0x000000011313a824 */ /* 0x000fca00078e0a0e */
[----:B------:R-:W-:Y:S02]  /*0300*/  ISETP.GE.U32.AND P0, PT, R19, R14, PT ;  /* 0x0000000e1300720c */ /* 0x000fe40003f06070 */
[----:B------:R-:W-:Y:S01]  /*0310*/  LOP3.LUT R14, R0, R15, RZ, 0x3c, !PT ;  /* 0x0000000f000e7212 */ /* 0x000fe200078e3cff */
[----:B------:R-:W-:Y:S01]  /*0320*/  @!P2 VIADD R17, R17, 0x1 ;  /* 0x000000011111a836 */ /* 0x000fe20000000000 */
[----:B------:R-:W-:Y:S02]  /*0330*/  ISETP.NE.AND P2, PT, R15, RZ, PT ;  /* 0x000000ff0f00720c */ /* 0x000fe40003f45270 */
[----:B------:R-:W-:-:S07]  /*0340*/  ISETP.GE.AND P1, PT, R14, RZ, PT ;  /* 0x000000ff0e00720c */ /* 0x000fce0003f26270 */
[----:B------:R-:W-:-:S06]  /*0350*/  @P0 VIADD R17, R17, 0x1 ;  /* 0x0000000111110836 */ /* 0x000fcc0000000000 */
[----:B------:R-:W-:Y:S01]  /*0360*/  @!P1 IMAD.MOV R17, RZ, RZ, -R17 ;  /* 0x000000ffff119224 */ /* 0x000fe200078e0a11 */
[----:B------:R-:W-:-:S05]  /*0370*/  @!P2 LOP3.LUT R17, RZ, R15, RZ, 0x33, !PT ;  /* 0x0000000fff11a212 */ /* 0x000fca00078e33ff */
[----:B------:R-:W-:-:S04]  /*0380*/  IMAD.MOV R16, RZ, RZ, -R17 ;  /* 0x000000ffff107224 */ /* 0x000fc800078e0a11 */
[----:B------:R-:W-:Y:S02]  /*0390*/  IMAD R16, R15, R16, R0 ;  /* 0x000000100f107224 */ /* 0x000fe400078e0200 */
[----:B---3--:R-:W-:Y:S02]  /*03a0*/  IMAD.IADD R2, R17, 0x1, R2 ;  /* 0x0000000111027824 */ /* 0x008fe400078e0202 */
[----:B----4-:R-:W-:Y:S02]  /*03b0*/  IMAD.IADD R3, R16, 0x1, R3 ;  /* 0x0000000110037824 */ /* 0x010fe400078e0203 */
[----:B------:R-:W0:Y:S08]  /*03c0*/  I2F.F64 R14, R2 ;  /* 0x00000002000e7312 */ /* 0x000e300000201c00 */
[----:B------:R-:W1:Y:S01]  /*03d0*/  I2F.F64 R16, R3 ;  /* 0x0000000300107312 */ /* 0x000e620000201c00 */
[----:B0-----:R-:W-:-:S02]  /*03e0*/  DFMA R14, R10, R14, R8 ;  /* 0x0000000e0a0e722b */ /* 0x001fc40000000008 */
[----:B-1----:R-:W-:-:S08]  /*03f0*/  DFMA R16, R12, R16, R6 ;  /* 0x000000100c10722b */ /* 0x002fd00000000006 */
[C---:B------:R-:W-:Y:S02]  /*0400*/  DADD R20, R16.reuse, R14 ;  /* 0x0000000010147229 */ /* 0x040fe4000000000e */
[----:B------:R-:W-:-:S06]  /*0410*/  DADD R22, R16, 4 ;  /* 0x4010000010167429 */ /* 0x000fcc0000000000 */
[C---:B------:R-:W-:Y:S02]  /*0420*/  DADD R24, R20.reuse, 1 ;  /* 0x3ff0000014187429 */ /* 0x040fe40000000000 */
[----:B------:R-:W-:Y:S02]  /*0430*/  DADD R18, R20, R20 ;  /* 0x0000000014127229 */ /* 0x000fe40000000014 */
[----:B------:R-:W-:-:S04]  /*0440*/  DMUL R22, R22, 4 ;  /* 0x4010000016167828 */ /* 0x000fc80000000000 */
[----:B------:R-:W-:Y:S02]  /*0450*/  DFMA R24, R24, R24, -1 ;  /* 0xbff000001818742b */ /* 0x000fe40000000018 */
[C---:B------:R-:W-:Y:S02]  /*0460*/  DFMA R18, -R20.reuse, R18, 1 ;  /* 0x3ff000001412742b */ /* 0x040fe40000000112 */
[----:B------:R-:W-:-:S06]  /*0470*/  DFMA R20, -R20, R20, 1 ;  /* 0x3ff000001414742b */ /* 0x000fcc0000000114 */
[----:B------:R-:W-:Y:S01]  /*0480*/  DFMA R18, R22, R18, R24 ;  /* 0x000000121612722b */ /* 0x000fe20000000018 */
[----:B------:R-:W-:Y:S02]  /*0490*/  IMAD.MOV.U32 R22, RZ, RZ, 0x652b82fe ;  /* 0x652b82feff167424 */ /* 0x000fe400078e00ff */
[----:B------:R-:W-:-:S06]  /*04a0*/  IMAD.MOV.U32 R23, RZ, RZ, 0x3ff71547 ;  /* 0x3ff71547ff177424 */ /* 0x000fcc00078e00ff */
[----:B------:R-:W-:-:S08]  /*04b0*/  DFMA R22, R20, R22, 6.75539944105574400000e+15 ;  /* 0x433800001416742b */ /* 0x000fd00000000016 */
[----:B------:R-:W-:-:S08]  /*04c0*/  DADD R24, R22, -6.75539944105574400000e+15 ;  /* 0xc338000016187429 */ /* 0x000fd00000000000 */
[----:B------:R-:W-:Y:S01]  /*04d0*/  DFMA R28, R24, -UR6, R20 ;  /* 0x80000006181c7c2b */ /* 0x000fe20008000014 */
[----:B------:R-:W-:Y:S01]  /*04e0*/  UMOV UR6, 0x3b39803f ;  /* 0x3b39803f00067882 */ /* 0x000fe20000000000 */
[----:B------:R-:W-:-:S06]  /*04f0*/  UMOV UR7, 0x3c7abc9e ;  /* 0x3c7abc9e00077882 */ /* 0x000fcc0000000000 */
[----:B------:R-:W-:Y:S01]  /*0500*/  DFMA R28, R24, -UR6, R28 ;  /* 0x80000006181c7c2b */ /* 0x000fe2000800001c */
[----:B------:R-:W-:Y:S01]  /*0510*/  IMAD.MOV.U32 R24, RZ, RZ, -0x35dec16 ;  /* 0xfca213eaff187424 */ /* 0x000fe200078e00ff */
[----:B------:R-:W-:-:S06]  /*0520*/  MOV R25, 0x3e928af3 ;  /* 0x3e928af300197802 */ /* 0x000fcc0000000f00 */
[----:B------:R-:W-:-:S08]  /*0530*/  DFMA R26, R28, UR8, R24 ;  /* 0x000000081c1a7c2b */ /* 0x000fd00008000018 */
[----:B------:R-:W-:-:S08]  /*0540*/  DFMA R26, R28, R26, UR10 ;  /* 0x0000000a1c1a7e2b */ /* 0x000fd0000800001a */
[----:B------:R-:W-:-:S08]  /*0550*/  DFMA R26, R28, R26, UR12 ;  /* 0x0000000c1c1a7e2b */ /* 0x000fd0000800001a */
[----:B------:R-:W-:-:S08]  /*0560*/  DFMA R26, R28, R26, UR14 ;  /* 0x0000000e1c1a7e2b */ /* 0x000fd0000800001a */
[----:B------:R-:W-:Y:S01]  /*0570*/  DFMA R26, R28, R26, UR16 ;  /* 0x000000101c1a7e2b */ /* 0x000fe2000800001a */
[----:B------:R-:W-:Y:S01]  /*0580*/  UMOV UR20, 0x555502a1 ;  /* 0x555502a100147882 */ /* 0x000fe20000000000 */
[----:B------:R-:W-:-:S06]  /*0590*/  UMOV UR21, 0x3fa55555 ;  /* 0x3fa5555500157882 */ /* 0x000fcc0000000000 */
[----:B------:R-:W-:Y:S01]  /*05a0*/  DFMA R26, R28, R26, UR18 ;  /* 0x000000121c1a7e2b */ /* 0x000fe2000800001a */
[----:B------:R-:W-:Y:S01]  /*05b0*/  UMOV UR22, 0x55555511 ;  /* 0x5555551100167882 */ /* 0x000fe20000000000 */
[----:B------:R-:W-:-:S06]  /*05c0*/  UMOV UR23, 0x3fc55555 ;  /* 0x3fc5555500177882 */ /* 0x000fcc0000000000 */
[----:B------:R-:W-:Y:S01]  /*05d0*/  DFMA R26, R28, R26, UR20 ;  /* 0x000000141c1a7e2b */ /* 0x000fe2000800001a */
[----:B------:R-:W-:Y:S01]  /*05e0*/  UMOV UR24, 0xb ;  /* 0x0000000b00187882 */ /* 0x000fe20000000000 */
[----:B------:R-:W-:-:S06]  /*05f0*/  UMOV UR25, 0x3fe00000 ;  /* 0x3fe0000000197882 */ /* 0x000fcc0000000000 */
[----:B------:R-:W-:-:S08]  /*0600*/  DFMA R26, R28, R26, UR22 ;  /* 0x000000161c1a7e2b */ /* 0x000fd0000800001a */
[----:B------:R-:W-:Y:S01]  /*0610*/  DFMA R26, R28, R26, UR24 ;  /* 0x000000181c1a7e2b */ /* 0x000fe2000800001a */
[----:B------:R-:W-:-:S07]  /*0620*/  FSETP.GEU.AND P0, PT, |R21|, 4.1917929649353027344, PT ;  /* 0x4086232b1500780b */ /* 0x000fce0003f0e200 */
[C---:B------:R-:W-:Y:S01]  /*0630*/  DFMA R26, R28.reuse, R26, 1 ;  /* 0x3ff000001c1a742b */ /* 0x040fe2000000001a */
[----:B------:R-:W-:Y:S07]  /*0640*/  BSSY.RECONVERGENT B0, `(.L_x_59) ;  /* 0x0000011000007945 */ /* 0x000fee0003800200 */
[----:B------:R-:W-:-:S10]  /*0650*/  DFMA R26, R28, R26, 1 ;  /* 0x3ff000001c1a742b */ /* 0x000fd4000000001a */
[----:B------:R-:W-:Y:S02]  /*0660*/  IMAD R29, R22, 0x100000, R27 ;  /* 0x00100000161d7824 */ /* 0x000fe400078e021b */
[----:B------:R-:W-:Y:S01]  /*0670*/  IMAD.MOV.U32 R28, RZ, RZ, R26 ;  /* 0x000000ffff1c7224 */ /* 0x000fe200078e001a */
[----:B------:R-:W-:Y:S06]  /*0680*/  @!P0 BRA `(.L_x_60) ;  /* 0x0000000000308947 */ /* 0x000fec0003800000 */
[----:B------:R-:W-:Y:S01]  /*0690*/  FSETP.GEU.AND P1, PT, |R21|, 4.2275390625, PT ;  /* 0x408748001500780b */ /* 0x000fe20003f2e200 */
[C---:B------:R-:W-:Y:S02]  /*06a0*/  DSETP.GEU.AND P0, PT, R20.reuse, RZ, PT ;  /* 0x000000ff1400722a */ /* 0x040fe40003f0e000 */
[----:B------:R-:W-:-:S10]  /*06b0*/  DADD R20, R20, +INF ;  /* 0x7ff0000014147429 */ /* 0x000fd40000000000 */
[----:B------:R-:W-:Y:S02]  /*06c0*/  @!P1 LEA.HI R23, R22, R22, RZ, 0x1 ;  /* 0x0000001616179211 */ /* 0x000fe400078f08ff */
[----:B------:R-:W-:Y:S01]  /*06d0*/  FSEL R28, R20, RZ, P0 ;  /* 0x000000ff141c7208 */ /* 0x000fe20000000000 */
[----:B------:R-:W-:Y:S01]  /*06e0*/  @!P1 IMAD.MOV.U32 R20, RZ, RZ, RZ ;  /* 0x000000ffff149224 */ /* 0x000fe200078e00ff */
[----:B------:R-:W-:Y:S02]  /*06f0*/  @!P1 SHF.R.S32.HI R23, RZ, 0x1, R23 ;  /* 0x00000001ff179819 */ /* 0x000fe40000011417 */
[----:B------:R-:W-:-:S03]  /*0700*/  FSEL R29, R21, RZ, P0 ;  /* 0x000000ff151d7208 */ /* 0x000fc60000000000 */
[----:B------:R-:W-:Y:S02]  /*0710*/  @!P1 IMAD R27, R23, 0x100000, R27 ;  /* 0x00100000171b9824 */ /* 0x000fe400078e021b */
[----:B------:R-:W-:-:S05]  /*0720*/  @!P1 IMAD.IADD R23, R22, 0x1, -R23 ;  /* 0x0000000116179824 */ /* 0x000fca00078e0a17 */
[----:B------:R-:W-:-:S06]  /*0730*/  @!P1 LEA R21, R23, 0x3ff00000, 0x14 ;  /* 0x3ff0000017159811 */ /* 0x000fcc00078ea0ff */
[----:B------:R-:W-:-:S11]  /*0740*/  @!P1 DMUL R28, R26, R20 ;  /* 0x000000141a1c9228 */ /* 0x000fd60000000000 */
.L_x_60:
[----:B------:R-:W-:Y:S05]  /*0750*/  BSYNC.RECONVERGENT B0 ;  /* 0x0000000000007941 */ /* 0x000fea0003800200 */
.L_x_59:
[----:B------:R-:W-:Y:S01]  /*0760*/  ISETP.NE.AND P0, PT, R3, RZ, PT ;  /* 0x000000ff0300720c */ /* 0x000fe20003f05270 */
[----:B------:R-:W-:Y:S01]  /*0770*/  DMUL R18, R18, R28 ;  /* 0x0000001c12127228 */ /* 0x000fe20000000000 */
[----:B------:R-:W-:Y:S07]  /*0780*/  BSSY.RECONVERGENT B0, `(.L_x_61) ;  /* 0x000002e000007945 */ /* 0x000fee0003800200 */
[----:B-----5:R-:W-:-:S04]  /*0790*/  DMUL R4, R4, R18 ;  /* 0x0000001204047228 */ /* 0x020fc80000000000 */
[----:B------:R-:W-:Y:S07]  /*07a0*/  @P0 BRA `(.L_x_62) ;  /* 0x0000000000ac0947 */ /* 0x000fee0003800000 */
[----:B------:R-:W-:Y:S01]  /*07b0*/  DADD R22, R6, R14 ;  /* 0x0000000006167229 */ /* 0x000fe2000000000e */
[----:B------:R-:W-:Y:S01]  /*07c0*/  IMAD.MOV.U32 R18, RZ, RZ, 0x652b82fe ;  /* 0x652b82feff127424 */ /* 0x000fe200078e00ff */
[----:B------:R-:W-:Y:S01]  /*07d0*/  UMOV UR26, 0xfefa39ef ;  /* 0xfefa39ef001a7882 */ /* 0x000fe20000000000 */
[----:B------:R-:W-:Y:S01]  /*07e0*/  IMAD.MOV.U32 R19, RZ, RZ, 0x3ff71547 ;  /* 0x3ff71547ff137424 */ /* 0x000fe200078e00ff */
[----:B------:R-:W-:Y:S01]  /*07f0*/  UMOV UR27, 0x3fe62e42 ;  /* 0x3fe62e42001b7882 */ /* 0x000fe20000000000 */
[----:B------:R-:W-:Y:S03]  /*0800*/  BSSY.RECONVERGENT B1, `(.L_x_63) ;  /* 0x0000021000017945 */ /* 0x000fe60003800200 */
[----:B------:R-:W-:-:S08]  /*0810*/  DFMA R20, -R22, R22, 1 ;  /* 0x3ff000001614742b */ /* 0x000fd00000000116 */
[----:B------:R-:W-:Y:S02]  /*0820*/  DFMA R18, R20, R18, 6.75539944105574400000e+15 ;  /* 0x433800001412742b */ /* 0x000fe40000000012 */
[----:B------:R-:W-:-:S06]  /*0830*/  FSETP.GEU.AND P0, PT, |R21|, 4.1917929649353027344, PT ;  /* 0x4086232b1500780b */ /* 0x000fcc0003f0e200 */
[----:B------:R-:W-:-:S08]  /*0840*/  DADD R6, R18, -6.75539944105574400000e+15 ;  /* 0xc338000012067429 */ /* 0x000fd00000000000 */
[----:B------:R-:W-:-:S08]  /*0850*/  DFMA R26, R6, -UR26, R20 ;  /* 0x8000001a061a7c2b */ /* 0x000fd00008000014 */
[----:B------:R-:W-:-:S08]  /*0860*/  DFMA R26, R6, -UR6, R26 ;  /* 0x80000006061a7c2b */ /* 0x000fd0000800001a */
[----:B------:R-:W-:-:S08]  /*0870*/  DFMA R6, R26, UR8, R24 ;  /* 0x000000081a067c2b */ /* 0x000fd00008000018 */
[----:B------:R-:W-:-:S08]  /*0880*/  DFMA R6, R26, R6, UR10 ;  /* 0x0000000a1a067e2b */ /* 0x000fd00008000006 */
[----:B------:R-:W-:-:S08]  /*0890*/  DFMA R6, R26, R6, UR12 ;  /* 0x0000000c1a067e2b */ /* 0x000fd00008000006 */
[----:B------:R-:W-:-:S08]  /*08a0*/  DFMA R6, R26, R6, UR14 ;  /* 0x0000000e1a067e2b */ /* 0x000fd00008000006 */
[----:B------:R-:W-:-:S08]  /*08b0*/  DFMA R6, R26, R6, UR16 ;  /* 0x000000101a067e2b */ /* 0x000fd00008000006 */
[----:B------:R-:W-:-:S08]  /*08c0*/  DFMA R6, R26, R6, UR18 ;  /* 0x000000121a067e2b */ /* 0x000fd00008000006 */
[----:B------:R-:W-:-:S08]  /*08d0*/  DFMA R6, R26, R6, UR20 ;  /* 0x000000141a067e2b */ /* 0x000fd00008000006 */
[----:B------:R-:W-:-:S08]  /*08e0*/  DFMA R6, R26, R6, UR22 ;  /* 0x000000161a067e2b */ /* 0x000fd00008000006 */
[----:B------:R-:W-:-:S08]  /*08f0*/  DFMA R6, R26, R6, UR24 ;  /* 0x000000181a067e2b */ /* 0x000fd00008000006 */
[----:B------:R-:W-:-:S08]  /*0900*/  DFMA R6, R26, R6, 1 ;  /* 0x3ff000001a06742b */ /* 0x000fd00000000006 */
        /* <DEDUP_REMOVED lines=8> */
[----:B------:R-:W-:Y:S02]  /*0990*/  FSEL R26, R20, RZ, P0 ;  /* 0x000000ff141a7208 */ /* 0x000fe40000000000 */
[----:B------:R-:W-:Y:S02]  /*09a0*/  @!P1 SHF.R.S32.HI R19, RZ, 0x1, R19 ;  /* 0x00000001ff139819 */ /* 0x000fe40000011413 */
[----:B------:R-:W-:Y:S02]  /*09b0*/  FSEL R27, R21, RZ, P0 ;  /* 0x000000ff151b7208 */ /* 0x000fe40000000000 */
[----:B------:R-:W-:Y:S01]  /*09c0*/  @!P1 LEA R7, R19, R7, 0x14 ;  /* 0x0000000713079211 */ /* 0x000fe200078ea0ff */
[----:B------:R-:W-:-:S05]  /*09d0*/  @!P1 IMAD.IADD R18, R18, 0x1, -R19 ;  /* 0x0000000112129824 */ /* 0x000fca00078e0a13 */
[----:B------:R-:W-:Y:S01]  /*09e0*/  @!P1 LEA R19, R18, 0x3ff00000, 0x14 ;  /* 0x3ff0000012139811 */ /* 0x000fe200078ea0ff */
[----:B------:R-:W-:-:S06]  /*09f0*/  @!P1 IMAD.MOV.U32 R18, RZ, RZ, RZ ;  /* 0x000000ffff129224 */ /* 0x000fcc00078e00ff */
[----:B------:R-:W-:-:S11]  /*0a00*/  @!P1 DMUL R26, R6, R18 ;  /* 0x00000012061a9228 */ /* 0x000fd60000000000 */
.L_x_64:
[----:B------:R-:W-:Y:S05]  /*0a10*/  BSYNC.RECONVERGENT B1 ;  /* 0x0000000000017941 */ /* 0x000fea0003800200 */
.L_x_63:
[----:B------:R-:W-:Y:S02]  /*0a20*/  DMUL R22, R22, 6 ;  /* 0x4018000016167828 */ /* 0x000fe40000000000 */
[----:B------:R-:W-:-:S06]  /*0a30*/  DADD R6, R10, R10 ;  /* 0x000000000a067229 */ /* 0x000fcc000000000a */
[----:B------:R-:W-:-:S08]  /*0a40*/  DMUL R22, R22, R26 ;  /* 0x0000001a16167228 */ /* 0x000fd00000000000 */
[----:B------:R-:W-:-:S11]  /*0a50*/  DFMA R4, R22, R6, R4 ;  /* 0x000000061604722b */ /* 0x000fd60000000004 */
.L_x_62:
[----:B------:R-:W-:Y:S05]  /*0a60*/  BSYNC.RECONVERGENT B0 ;  /* 0x0000000000007941 */ /* 0x000fea0003800200 */
.L_x_61:
[----:B------:R-:W0:Y:S02]  /*0a70*/  LDC.64 R6, c[0x0][0x390] ;  /* 0x0000e400ff067b82 */ /* 0x000e240000000a00 */
[----:B0-----:R-:W2:Y:S01]  /*0a80*/  LDG.E R18, desc[UR4][R6.64+0x4c] ;  /* 0x00004c0406127981 */ /* 0x001ea2000c1e1900 */
[----:B------:R-:W-:Y:S01]  /*0a90*/  BSSY.RECONVERGENT B0, `(.L_x_65) ;  /* 0x0000030000007945 */ /* 0x000fe20003800200 */
[----:B------:R-:W-:Y:S01]  /*0aa0*/  IMAD.MOV.U32 R19, RZ, RZ, 0x3ff71547 ;  /* 0x3ff71547ff137424 */ /* 0x000fe200078e00ff */
[----:B--2---:R-:W-:Y:S01]  /*0ab0*/  ISETP.NE.AND P0, PT, R3, R18, PT ;  /* 0x000000120300720c */ /* 0x004fe20003f05270 */
[----:B------:R-:W-:-:S12]  /*0ac0*/  IMAD.MOV.U32 R18, RZ, RZ, 0x652b82fe ;  /* 0x652b82feff127424 */ /* 0x000fd800078e00ff */
[----:B------:R-:W-:Y:S05]  /*0ad0*/  @P0 BRA `(.L_x_66) ;  /* 0x0000000000ac0947 */ /* 0x000fea0003800000 */
[----:B------:R-:W2:Y:S01]  /*0ae0*/  LDG.E.64 R26, desc[UR4][R6.64+0x8] ;  /* 0x00000804061a7981 */ /* 0x000ea2000c1e1b00 */
[----:B------:R-:W-:Y:S01]  /*0af0*/  UMOV UR26, 0xfefa39ef ;  /* 0xfefa39ef001a7882 */ /* 0x000fe20000000000 */
[----:B------:R-:W-:Y:S01]  /*0b00*/  UMOV UR27, 0x3fe62e42 ;  /* 0x3fe62e42001b7882 */ /* 0x000fe20000000000 */
[----:B------:R-:W-:Y:S01]  /*0b10*/  BSSY.RECONVERGENT B1, `(.L_x_67) ;  /* 0x0000023000017945 */ /* 0x000fe20003800200 */
[----:B--2---:R-:W-:-:S08]  /*0b20*/  DADD R26, R14, R26 ;  /* 0x000000000e1a7229 */ /* 0x004fd0000000001a */
[----:B------:R-:W-:-:S08]  /*0b30*/  DFMA R20, -R26, R26, 1 ;  /* 0x3ff000001a14742b */ /* 0x000fd0000000011a */
[----:B------:R-:W-:-:S08]  /*0b40*/  DFMA R22, R20, R18, 6.75539944105574400000e+15 ;  /* 0x433800001416742b */ /* 0x000fd00000000012 */
        /* <DEDUP_REMOVED lines=13> */
[----:B------:R-:W-:Y:S02]  /*0c20*/  DFMA R14, R14, R20, 1 ;  /* 0x3ff000000e0e742b */ /* 0x000fe40000000014 */
[----:B------:R-:W-:-:S08]  /*0c30*/  DFMA R20, -R26, R26, 1 ;  /* 0x3ff000001a14742b */ /* 0x000fd0000000011a */
[----:B------:R-:W-:Y:S02]  /*0c40*/  IMAD R29, R22, 0x100000, R15 ;  /* 0x00100000161d7824 */ /* 0x000fe400078e020f */
[----:B------:R-:W-:Y:S01]  /*0c50*/  FSETP.GEU.AND P0, PT, |R21|, 4.1917929649353027344, PT ;  /* 0x4086232b1500780b */ /* 0x000fe20003f0e200 */
[----:B------:R-:W-:-:S12]  /*0c60*/  IMAD.MOV.U32 R28, RZ, RZ, R14 ;  /* 0x000000ffff1c7224 */ /* 0x000fd800078e000e */
[----:B------:R-:W-:Y:S05]  /*0c70*/  @!P0 BRA `(.L_x_68) ;  /* 0x0000000000308947 */ /* 0x000fea0003800000 */
[----:B------:R-:W-:Y:S01]  /*0c80*/  FSETP.GEU.AND P1, PT, |R21|, 4.2275390625, PT ;  /* 0x408748001500780b */ /* 0x000fe20003f2e200 */
[C---:B------:R-:W-:Y:S02]  /*0c90*/  DSETP.GEU.AND P0, PT, R20.reuse, RZ, PT ;  /* 0x000000ff1400722a */ /* 0x040fe40003f0e000 */
[----:B------:R-:W-:-:S10]  /*0ca0*/  DADD R20, R20, +INF ;  /* 0x7ff0000014147429 */ /* 0x000fd40000000000 */
[----:B------:R-:W-:Y:S02]  /*0cb0*/  @!P1 LEA.HI R3, R22, R22, RZ, 0x1 ;  /* 0x0000001616039211 */ /* 0x000fe400078f08ff */
[----:B------:R-:W-:Y:S02]  /*0cc0*/  FSEL R28, R20, RZ, P0 ;  /* 0x000000ff141c7208 */ /* 0x000fe40000000000 */
[----:B------:R-:W-:Y:S02]  /*0cd0*/  @!P1 SHF.R.S32.HI R3, RZ, 0x1, R3 ;  /* 0x00000001ff039819 */ /* 0x000fe40000011403 */
[----:B------:R-:W-:-:S03]  /*0ce0*/  FSEL R29, R21, RZ, P0 ;  /* 0x000000ff151d7208 */ /* 0x000fc60000000000 */
[----:B------:R-:W-:Y:S02]  /*0cf0*/  @!P1 IMAD.IADD R22, R22, 0x1, -R3 ;  /* 0x0000000116169824 */ /* 0x000fe400078e0a03 */
[----:B------:R-:W-:-:S03]  /*0d00*/  @!P1 IMAD R15, R3, 0x100000, R15 ;  /* 0x00100000030f9824 */ /* 0x000fc600078e020f */
[----:B------:R-:W-:Y:S01]  /*0d10*/  @!P1 LEA R23, R22, 0x3ff00000, 0x14 ;  /* 0x3ff0000016179811 */ /* 0x000fe200078ea0ff */
[----:B------:R-:W-:-:S06]  /*0d20*/  @!P1 IMAD.MOV.U32 R22, RZ, RZ, RZ ;  /* 0x000000ffff169224 */ /* 0x000fcc00078e00ff */
[----:B------:R-:W-:-:S11]  /*0d30*/  @!P1 DMUL R28, R14, R22 ;  /* 0x000000160e1c9228 */ /* 0x000fd60000000000 */
.L_x_68:
[----:B------:R-:W-:Y:S05]  /*0d40*/  BSYNC.RECONVERGENT B1 ;  /* 0x0000000000017941 */ /* 0x000fea0003800200 */
.L_x_67:
[----:B------:R-:W-:Y:S02]  /*0d50*/  DMUL R26, R26, -12 ;  /* 0xc02800001a1a7828 */ /* 0x000fe40000000000 */
[----:B------:R-:W-:-:S06]  /*0d60*/  DADD R10, R10, R10 ;  /* 0x000000000a0a7229 */ /* 0x000fcc000000000a */
[----:B------:R-:W-:-:S08]  /*0d70*/  DMUL R26, R26, R28 ;  /* 0x0000001c1a1a7228 */ /* 0x000fd00000000000 */
[----:B------:R-:W-:-:S11]  /*0d80*/  DFMA R4, R10, R26, R4 ;  /* 0x0000001a0a04722b */ /* 0x000fd60000000004 */
.L_x_66:
[----:B------:R-:W-:Y:S05]  /*0d90*/  BSYNC.RECONVERGENT B0 ;  /* 0x0000000000007941 */ /* 0x000fea0003800200 */
.L_x_65:
[----:B------:R-:W-:Y:S01]  /*0da0*/  ISETP.NE.AND P0, PT, R2, 0x1, PT ;  /* 0x000000010200780c */ /* 0x000fe20003f05270 */
[----:B------:R-:W-:Y:S01]  /*0db0*/  UMOV UR26, 0xfefa39ef ;  /* 0xfefa39ef001a7882 */ /* 0x000fe20000000000 */
[----:B------:R-:W-:Y:S01]  /*0dc0*/  UMOV UR27, 0x3fe62e42 ;  /* 0x3fe62e42001b7882 */ /* 0x000fe20000000000 */
[----:B------:R-:W-:Y:S01]  /*0dd0*/  BSSY.RECONVERGENT B0, `(.L_x_69) ;  /* 0x0000029000007945 */ /* 0x000fe20003800200 */
[----:B------:R-:W-:-:S09]  /*0de0*/  DADD R10, R16, 4 ;  /* 0x40100000100a7429 */ /* 0x000fd20000000000 */
[----:B------:R-:W-:Y:S05]  /*0df0*/  @P0 BRA `(.L_x_70) ;  /* 0x0000000000980947 */ /* 0x000fea0003800000 */
[----:B------:R-:W2:Y:S01]  /*0e00*/  LDG.E.64 R20, desc[UR4][R6.64+0x70] ;  /* 0x0000700406147981 */ /* 0x000ea2000c1e1b00 */
[----:B------:R-:W-:Y:S01]  /*0e10*/  DADD R8, R16, R8 ;  /* 0x0000000010087229 */ /* 0x000fe20000000008 */
[----:B------:R-:W-:Y:S07]  /*0e20*/  BSSY.RECONVERGENT B1, `(.L_x_71) ;  /* 0x0000022000017945 */ /* 0x000fee0003800200 */
        /* <DEDUP_REMOVED lines=17> */
[----:B------:R-:W-:Y:S01]  /*0f40*/  IMAD R27, R14, 0x100000, R23 ;  /* 0x001000000e1b7824 */ /* 0x000fe200078e0217 */
[----:B------:R-:W-:Y:S01]  /*0f50*/  MOV R26, R22 ;  /* 0x00000016001a7202 */ /* 0x000fe20000000f00 */
[----:B--2---:R-:W-:Y:S01]  /*0f60*/  DMUL R20, R10, R20 ;  /* 0x000000140a147228 */ /* 0x004fe20000000000 */
[----:B------:R-:W-:Y:S10]  /*0f70*/  @!P0 BRA `(.L_x_72) ;  /* 0x0000000000308947 */ /* 0x000ff40003800000 */
        /* <DEDUP_REMOVED lines=8> */
[----:B------:R-:W-:Y:S02]  /*1000*/  @!P1 IMAD.IADD R14, R14, 0x1, -R3 ;  /* 0x000000010e0e9824 */ /* 0x000fe400078e0a03 */
[----:B------:R-:W-:-:S03]  /*1010*/  @!P1 IMAD R23, R3, 0x100000, R23 ;  /* 0x0010000003179824 */ /* 0x000fc600078e0217 */
[----:B------:R-:W-:-:S06]  /*1020*/  @!P1 LEA R9, R14, 0x3ff00000, 0x14 ;  /* 0x3ff000000e099811 */ /* 0x000fcc00078ea0ff */
[----:B------:R-:W-:-:S11]  /*1030*/  @!P1 DMUL R26, R22, R8 ;  /* 0x00000008161a9228 */ /* 0x000fd60000000000 */
.L_x_72:
[----:B------:R-:W-:Y:S05]  /*1040*/  BSYNC.RECONVERGENT B1 ;  /* 0x0000000000017941 */ /* 0x000fea0003800200 */
.L_x_71:
[----:B------:R-:W-:-:S11]  /*1050*/  DFMA R4, R20, R26, R4 ;  /* 0x0000001a1404722b */ /* 0x000fd60000000004 */
.L_x_70:
[----:B------:R-:W-:Y:S05]  /*1060*/  BSYNC.RECONVERGENT B0 ;  /* 0x0000000000007941 */ /* 0x000fea0003800200 */
.L_x_69:
[----:B------:R-:W2:Y:S01]  /*1070*/  LDG.E R3, desc[UR4][R6.64+0x50] ;  /* 0x0000500406037981 */ /* 0x000ea2000c1e1900 */
[----:B------:R-:W-:Y:S01]  /*1080*/  BSSY.RECONVERGENT B0, `(.L_x_73) ;  /* 0x000002c000007945 */ /* 0x000fe20003800200 */
[----:B--2---:R-:W-:-:S13]  /*1090*/  ISETP.NE.AND P0, PT, R2, R3, PT ;  /* 0x000000030200720c */ /* 0x004fda0003f05270 */
[----:B------:R-:W-:Y:S05]  /*10a0*/  @P0 BRA `(.L_x_74) ;  /* 0x0000000000a40947 */ /* 0x000fea0003800000 */
[----:B------:R-:W2:Y:S01]  /*10b0*/  LDG.E.64 R6, desc[UR4][R6.64+0x18] ;  /* 0x0000180406067981 */ /* 0x000ea2000c1e1b00 */
[----:B------:R-:W-:Y:S01]  /*10c0*/  DADD R10, R10, R10 ;  /* 0x000000000a0a7229 */ /* 0x000fe2000000000a */
[----:B------:R-:W-:Y:S01]  /*10d0*/  BSSY.RECONVERGENT B1, `(.L_x_75) ;  /* 0x0000024000017945 */ /* 0x000fe20003800200 */
[----:B------:R-:W-:Y:S02]  /*10e0*/  DADD R12, R12, R12 ;  /* 0x000000000c0c7229 */ /* 0x000fe4000000000c */
[----:B--2---:R-:W-:-:S08]  /*10f0*/  DADD R16, R16, R6 ;  /* 0x0000000010107229 */ /* 0x004fd00000000006 */
[-C--:B------:R-:W-:Y:S02]  /*1100*/  DFMA R2, -R16, R16.reuse, 1 ;  /* 0x3ff000001002742b */ /* 0x080fe40000000110 */
[----:B------:R-:W-:-:S06]  /*1110*/  DMUL R16, R10, R16 ;  /* 0x000000100a107228 */ /* 0x000fcc0000000000 */
        /* <DEDUP_REMOVED lines=20> */
[C---:B------:R-:W-:Y:S02]  /*1260*/  DADD R10, R2.reuse, +INF ;  /* 0x7ff00000020a7429 */ /* 0x040fe40000000000 */
[----:B------:R-:W-:-:S08]  /*1270*/  DSETP.GEU.AND P0, PT, R2, RZ, PT ;  /* 0x000000ff0200722a */ /* 0x000fd00003f0e000 */
[----:B------:R-:W-:Y:S02]  /*1280*/  FSEL R7, R11, RZ, P0 ;  /* 0x000000ff0b077208 */ /* 0x000fe40000000000 */
[----:B------:R-:W-:-:S04]  /*1290*/  @!P1 LEA.HI R6, R18, R18, RZ, 0x1 ;  /* 0x0000001212069211 */ /* 0x000fc800078f08ff */
[----:B------:R-:W-:Y:S02]  /*12a0*/  @!P1 SHF.R.S32.HI R3, RZ, 0x1, R6 ;  /* 0x00000001ff039819 */ /* 0x000fe40000011406 */
[----:B------:R-:W-:-:S03]  /*12b0*/  FSEL R6, R10, RZ, P0 ;  /* 0x000000ff0a067208 */ /* 0x000fc60000000000 */
[----:B------:R-:W-:Y:S02]  /*12c0*/  @!P1 IMAD.IADD R2, R18, 0x1, -R3 ;  /* 0x0000000112029824 */ /* 0x000fe400078e0a03 */
[----:B------:R-:W-:-:S03]  /*12d0*/  @!P1 IMAD R9, R3, 0x100000, R9 ;  /* 0x0010000003099824 */ /* 0x000fc600078e0209 */
[----:B------:R-:W-:Y:S01]  /*12e0*/  @!P1 LEA R3, R2, 0x3ff00000, 0x14 ;  /* 0x3ff0000002039811 */ /* 0x000fe200078ea0ff */
[----:B------:R-:W-:-:S06]  /*12f0*/  @!P1 IMAD.MOV.U32 R2, RZ, RZ, RZ ;  /* 0x000000ffff029224 */ /* 0x000fcc00078e00ff */
[----:B------:R-:W-:-:S11]  /*1300*/  @!P1 DMUL R6, R8, R2 ;  /* 0x0000000208069228 */ /* 0x000fd60000000000 */
.L_x_76:
[----:B------:R-:W-:Y:S05]  /*1310*/  BSYNC.RECONVERGENT B1 ;  /* 0x0000000000017941 */ /* 0x000fea0003800200 */
.L_x_75:
[----:B------:R-:W-:-:S08]  /*1320*/  DMUL R16, R16, R6 ;  /* 0x0000000610107228 */ /* 0x000fd00000000000 */
[----:B------:R-:W-:-:S11]  /*1330*/  DFMA R4, R16, -R12, R4 ;  /* 0x8000000c1004722b */ /* 0x000fd60000000004 */
.L_x_74:
[----:B------:R-:W-:Y:S05]  /*1340*/  BSYNC.RECONVERGENT B0 ;  /* 0x0000000000007941 */ /* 0x000fea0003800200 */
.L_x_73:
[----:B------:R-:W0:Y:S01]  /*1350*/  LDC.64 R2, c[0x0][0x388] ;  /* 0x0000e200ff027b82 */ /* 0x000e220000000a00 */
[----:B------:R-:W-:-:S07]  /*1360*/  DADD R6, -RZ, -R4 ;  /* 0x00000000ff067229 */ /* 0x000fce0000000904 */
[----:B------:R-:W1:Y:S01]  /*1370*/  LDC.64 R8, c[0x0][0x380] ;  /* 0x0000e000ff087b82 */ /* 0x000e620000000a00 */
[----:B0-----:R-:W-:-:S05]  /*1380*/  IMAD.WIDE R2, R0, 0x8, R2 ;  /* 0x0000000800027825 */ /* 0x001fca00078e0202 */
[----:B------:R-:W-:Y:S01]  /*1390*/  STG.E.64 desc[UR4][R2.64], R6 ;  /* 0x0000000602007986 */ /* 0x000fe2000c101b04 */
[----:B-1----:R-:W-:-:S05]  /*13a0*/  IMAD.WIDE R4, R0, 0x8, R8 ;  /* 0x0000000800047825 */ /* 0x002fca00078e0208 */
[----:B------:R-:W-:Y:S01]  /*13b0*/  STG.E.64 desc[UR4][R4.64], RZ ;  /* 0x000000ff04007986 */ /* 0x000fe2000c101b04 */
[----:B------:R-:W-:Y:S05]  /*13c0*/  EXIT ;  /* 0x000000000000794d */ /* 0x000fea0003800000 */
.L_x_77:
        /* <DEDUP_REMOVED lines=11> */
.L_x_81:


//--------------------- .nv.shared.reserved.0     --------------------------
	.section	.nv.shared.reserved.0,"aw",@nobits
	.weak		__nv_reservedSMEM_offset_0_alias
	.size		__nv_reservedSMEM_offset_0_alias, 0, 64
	.other		__nv_reservedSMEM_offset_0_alias,@"STO_CUDA_RESERVED_SHARED STV_DEFAULT"
__nv_reservedSMEM_offset_0_alias:
	.zero		0
	.zero		64


//--------------------- .nv.shared._Z10Dot_kernelPdS_S_P10GridDomaini --------------------------
	.section	.nv.shared._Z10Dot_kernelPdS_S_P10GridDomaini,"aw",@nobits
	.sectionflags	@""
	.align	8
.nv.shared._Z10Dot_kernelPdS_S_P10GridDomaini:
	.zero		5120


//--------------------- .nv.constant0._Z12Axpby_kernelPdS_S_di --------------------------
	.section	.nv.constant0._Z12Axpby_kernelPdS_S_di,"a",@progbits
	.sectionflags	@""
	.align	4
.nv.constant0._Z12Axpby_kernelPdS_S_di:
	.zero		932


//--------------------- .nv.constant0._Z10Dot_kernelPdS_S_P10GridDomaini --------------------------
	.section	.nv.constant0._Z10Dot_kernelPdS_S_P10GridDomaini,"a",@progbits
	.sectionflags	@""
	.align	4
.nv.constant0._Z10Dot_kernelPdS_S_P10GridDomaini:
	.zero		932


//--------------------- .nv.constant0._Z17A_operator_kernelPdS_P10GridDomaini --------------------------
	.section	.nv.constant0._Z17A_operator_kernelPdS_P10GridDomaini,"a",@progbits
	.sectionflags	@""
	.align	4
.nv.constant0._Z17A_operator_kernelPdS_P10GridDomaini:
	.zero		924


//--------------------- .nv.constant0._Z17Initialize_kernelPdS_P10GridDomaini --------------------------
	.section	.nv.constant0._Z17Initialize_kernelPdS_P10GridDomaini,"a",@progbits
	.sectionflags	@""
	.align	4
.nv.constant0._Z17Initialize_kernelPdS_P10GridDomaini:
	.zero		924


//--------------------- SYMBOLS --------------------------

	.type		.nv.reservedSmem.offset0,@object
	.size		.nv.reservedSmem.offset0,0x4
	.type		.nv.reservedSmem.cap,@object
	.size		.nv.reservedSmem.cap,0x4
